	.target	sm_90a

	.elftype	@"ET_EXEC"


//--------------------- .note.nv.tkinfo           --------------------------
	.section	.note.nv.tkinfo,"",@"SHT_NOTE"
	.sectionflags	@"SHF_NOTE_NV_TKINFO"
	.tkinfo
        /*0018*/ 	.word	0x00000002
        /*0030*/ 	.string	""
        /*0030*/ 	.string	"ptxas"
        /*0030*/ 	.string	"Cuda compilation tools, release 13.0, V13.0.88"
        /*0030*/ 	.string	"Build cuda_13.0.r13.0/compiler.36424714_0"
        /*0030*/ 	.string	"-arch sm_90a -m 64 "



//--------------------- .note.nv.cuinfo           --------------------------
	.section	.note.nv.cuinfo,"",@"SHT_NOTE"
	.sectionflags	@"SHF_NOTE_NV_CUINFO"
        /*0018*/ 	.short	0x0002
        /*001a*/ 	.short	0x005a
        /*001c*/ 	.short	0x0082
	.zero		2


//--------------------- .nv.info                  --------------------------
	.section	.nv.info,"",@"SHT_CUDA_INFO"
	.align	4


	//----- nvinfo : EIATTR_REGCOUNT
	.align		4
        /*0000*/ 	.byte	0x04, 0x2f
        /*0002*/ 	.short	(.L_12 - .L_11)
	.align		4
.L_11:
        /*0004*/ 	.word	index@(_ZN7cutlass13device_kernelINS_4gemm6kernel13GemmUniversalIN4cute5tupleIJiiiiEEENS1_10collective13CollectiveMmaINS1_37MainloopSm90TmaGmmaWarpSpecializedFP8ILi3ENS5_IJNS4_1CILi4EEESB_NSA_ILi1EEEEEENS1_35KernelTmaWarpSpecializedCooperativeEEENS5_IJNSA_ILi256EEESG_NSA_ILi128EEEEEENS_12float_e4m3_tENS5_IJlSC_lEEESJ_SK_NS4_8TiledMMAINS4_8MMA_AtomIJNS4_4SM904GMMA31MMA_64x256x32_F32E4M3E4M3_SS_TNILNSO_7ScaleInE1ELSQ_1EEEEEENS4_6LayoutINS5_IJNSA_ILi2EEESC_SC_EEENS5_IJSC_NSA_ILi0EEESW_EEEEENS5_IJNS4_10UnderscoreESZ_SZ_EEEEENS4_23SM90_TMA_LOAD_MULTICASTENS4_14ComposedLayoutINS4_7SwizzleILi3ELi4ELi3EEENS4_18smem_ptr_flag_bitsILi8EEENST_INS5_IJNSA_ILi8EEESH_EEENS5_IJSH_SC_EEEEEEEvNS4_8identityES12_S1C_vS1D_EENS_8epilogue10collective6detail29Sm90TmaWarpSpecializedAdapterINS1G_15DefaultEpilogueISJ_SK_SK_NS1F_6thread17LinearCombinationISJ_Li1EffLNS1K_9ScaleType4KindE0ELNS_15FloatRoundStyleE2ESJ_EENS1_15EpilogueDefaultEEEEEvvEEEEvNT_6ParamsE)
        /*0008*/ 	.word	0x000000a8


	//----- nvinfo : EIATTR_FRAME_SIZE
	.align		4
.L_12:
        /*000c*/ 	.byte	0x04, 0x11
        /*000e*/ 	.short	(.L_14 - .L_13)
	.align		4
.L_13:
        /*0010*/ 	.word	index@(_ZN7cutlass13device_kernelINS_4gemm6kernel13GemmUniversalIN4cute5tupleIJiiiiEEENS1_10collective13CollectiveMmaINS1_37MainloopSm90TmaGmmaWarpSpecializedFP8ILi3ENS5_IJNS4_1CILi4EEESB_NSA_ILi1EEEEEENS1_35KernelTmaWarpSpecializedCooperativeEEENS5_IJNSA_ILi256EEESG_NSA_ILi128EEEEEENS_12float_e4m3_tENS5_IJlSC_lEEESJ_SK_NS4_8TiledMMAINS4_8MMA_AtomIJNS4_4SM904GMMA31MMA_64x256x32_F32E4M3E4M3_SS_TNILNSO_7ScaleInE1ELSQ_1EEEEEENS4_6LayoutINS5_IJNSA_ILi2EEESC_SC_EEENS5_IJSC_NSA_ILi0EEESW_EEEEENS5_IJNS4_10UnderscoreESZ_SZ_EEEEENS4_23SM90_TMA_LOAD_MULTICASTENS4_14ComposedLayoutINS4_7SwizzleILi3ELi4ELi3EEENS4_18smem_ptr_flag_bitsILi8EEENST_INS5_IJNSA_ILi8EEESH_EEENS5_IJSH_SC_EEEEEEEvNS4_8identityES12_S1C_vS1D_EENS_8epilogue10collective6detail29Sm90TmaWarpSpecializedAdapterINS1G_15DefaultEpilogueISJ_SK_SK_NS1F_6thread17LinearCombinationISJ_Li1EffLNS1K_9ScaleType4KindE0ELNS_15FloatRoundStyleE2ESJ_EENS1_15EpilogueDefaultEEEEEvvEEEEvNT_6ParamsE)
        /*0014*/ 	.word	0x00000cc8


	//----- nvinfo : EIATTR_MIN_STACK_SIZE
	.align		4
.L_14:
        /*0018*/ 	.byte	0x04, 0x12
        /*001a*/ 	.short	(.L_16 - .L_15)
	.align		4
.L_15:
        /*001c*/ 	.word	index@(_ZN7cutlass13device_kernelINS_4gemm6kernel13GemmUniversalIN4cute5tupleIJiiiiEEENS1_10collective13CollectiveMmaINS1_37MainloopSm90TmaGmmaWarpSpecializedFP8ILi3ENS5_IJNS4_1CILi4EEESB_NSA_ILi1EEEEEENS1_35KernelTmaWarpSpecializedCooperativeEEENS5_IJNSA_ILi256EEESG_NSA_ILi128EEEEEENS_12float_e4m3_tENS5_IJlSC_lEEESJ_SK_NS4_8TiledMMAINS4_8MMA_AtomIJNS4_4SM904GMMA31MMA_64x256x32_F32E4M3E4M3_SS_TNILNSO_7ScaleInE1ELSQ_1EEEEEENS4_6LayoutINS5_IJNSA_ILi2EEESC_SC_EEENS5_IJSC_NSA_ILi0EEESW_EEEEENS5_IJNS4_10UnderscoreESZ_SZ_EEEEENS4_23SM90_TMA_LOAD_MULTICASTENS4_14ComposedLayoutINS4_7SwizzleILi3ELi4ELi3EEENS4_18smem_ptr_flag_bitsILi8EEENST_INS5_IJNSA_ILi8EEESH_EEENS5_IJSH_SC_EEEEEEEvNS4_8identityES12_S1C_vS1D_EENS_8epilogue10collective6detail29Sm90TmaWarpSpecializedAdapterINS1G_15DefaultEpilogueISJ_SK_SK_NS1F_6thread17LinearCombinationISJ_Li1EffLNS1K_9ScaleType4KindE0ELNS_15FloatRoundStyleE2ESJ_EENS1_15EpilogueDefaultEEEEEvvEEEEvNT_6ParamsE)
        /*0020*/ 	.word	0x00000cc8
.L_16:


//--------------------- .nv.compat                --------------------------
	.section	.nv.compat,"",@"SHT_CUDA_COMPAT_INFO"
	.align	4
        /*0000*/ 	.byte	0x02, 0x09, 0x01, 0x00, 0x02, 0x02, 0x04, 0x00, 0x02, 0x05, 0x05, 0x00, 0x03, 0x07, 0x01, 0x01
        /*0010*/ 	.byte	0x02, 0x03, 0x01, 0x00, 0x02, 0x06, 0x01, 0x00, 0x04, 0x0b, 0x08, 0x00, 0x00, 0x00, 0x00, 0x00
        /*0020*/ 	.byte	0x00, 0x00, 0x00, 0x00


//--------------------- .nv.info._ZN7cutlass13device_kernelINS_4gemm6kernel13GemmUniversalIN4cute5tupleIJiiiiEEENS1_10collective13CollectiveMmaINS1_37MainloopSm90TmaGmmaWarpSpecializedFP8ILi3ENS5_IJNS4_1CILi4EEESB_NSA_ILi1EEEEEENS1_35KernelTmaWarpSpecializedCooperativeEEENS5_IJNSA_ILi256EEESG_NSA_ILi128EEEEEENS_12float_e4m3_tENS5_IJlSC_lEEESJ_SK_NS4_8TiledMMAINS4_8MMA_AtomIJNS4_4SM904GMMA31MMA_64x256x32_F32E4M3E4M3_SS_TNILNSO_7ScaleInE1ELSQ_1EEEEEENS4_6LayoutINS5_IJNSA_ILi2EEESC_SC_EEENS5_IJSC_NSA_ILi0EEESW_EEEEENS5_IJNS4_10UnderscoreESZ_SZ_EEEEENS4_23SM90_TMA_LOAD_MULTICASTENS4_14ComposedLayoutINS4_7SwizzleILi3ELi4ELi3EEENS4_18smem_ptr_flag_bitsILi8EEENST_INS5_IJNSA_ILi8EEESH_EEENS5_IJSH_SC_EEEEEEEvNS4_8identityES12_S1C_vS1D_EENS_8epilogue10collective6detail29Sm90TmaWarpSpecializedAdapterINS1G_15DefaultEpilogueISJ_SK_SK_NS1F_6thread17LinearCombinationISJ_Li1EffLNS1K_9ScaleType4KindE0ELNS_15FloatRoundStyleE2ESJ_EENS1_15EpilogueDefaultEEEEEvvEEEEvNT_6ParamsE --------------------------
	.section	.nv.info._ZN7cutlass13device_kernelINS_4gemm6kernel13GemmUniversalIN4cute5tupleIJiiiiEEENS1_10collective13CollectiveMmaINS1_37MainloopSm90TmaGmmaWarpSpecializedFP8ILi3ENS5_IJNS4_1CILi4EEESB_NSA_ILi1EEEEEENS1_35KernelTmaWarpSpecializedCooperativeEEENS5_IJNSA_ILi256EEESG_NSA_ILi128EEEEEENS_12float_e4m3_tENS5_IJlSC_lEEESJ_SK_NS4_8TiledMMAINS4_8MMA_AtomIJNS4_4SM904GMMA31MMA_64x256x32_F32E4M3E4M3_SS_TNILNSO_7ScaleInE1ELSQ_1EEEEEENS4_6LayoutINS5_IJNSA_ILi2EEESC_SC_EEENS5_IJSC_NSA_ILi0EEESW_EEEEENS5_IJNS4_10UnderscoreESZ_SZ_EEEEENS4_23SM90_TMA_LOAD_MULTICASTENS4_14ComposedLayoutINS4_7SwizzleILi3ELi4ELi3EEENS4_18smem_ptr_flag_bitsILi8EEENST_INS5_IJNSA_ILi8EEESH_EEENS5_IJSH_SC_EEEEEEEvNS4_8identityES12_S1C_vS1D_EENS_8epilogue10collective6detail29Sm90TmaWarpSpecializedAdapterINS1G_15DefaultEpilogueISJ_SK_SK_NS1F_6thread17LinearCombinationISJ_Li1EffLNS1K_9ScaleType4KindE0ELNS_15FloatRoundStyleE2ESJ_EENS1_15EpilogueDefaultEEEEEvvEEEEvNT_6ParamsE,"",@"SHT_CUDA_INFO"
	.sectionflags	@""
	.align	4


	//----- nvinfo : EIATTR_CUDA_API_VERSION
	.align		4
        /*0000*/ 	.byte	0x04, 0x37
        /*0002*/ 	.short	(.L_18 - .L_17)
.L_17:
        /*0004*/ 	.word	0x00000082


	//----- nvinfo : EIATTR_KPARAM_INFO
	.align		4
.L_18:
        /*0008*/ 	.byte	0x04, 0x17
        /*000a*/ 	.short	(.L_20 - .L_19)
.L_19:
        /*000c*/ 	.word	0x00000000
        /*0010*/ 	.short	0x0000
        /*0012*/ 	.short	0x0070
        /*0014*/ 	.byte	0x00, 0xf0, 0x01, 0x10


	//----- nvinfo : EIATTR_SPARSE_MMA_MASK
	.align		4
.L_20:
        /*0018*/ 	.byte	0x03, 0x50
        /*001a*/ 	.short	0x0000


	//----- nvinfo : EIATTR_MAXREG_COUNT
	.align		4
        /*001c*/ 	.byte	0x03, 0x1b
        /*001e*/ 	.short	0x00a8


	//----- nvinfo : EIATTR_NUM_BARRIERS
	.align		4
        /*0020*/ 	.byte	0x02, 0x4c
        /*0022*/ 	.byte	0x01
	.zero		1


	//----- nvinfo : EIATTR_ANNOTATIONS
	.align		4
        /*0024*/ 	.byte	0x04, 0x55
        /*0026*/ 	.short	(.L_22 - .L_21)


	//   ....[0]....
.L_21:
        /*0028*/ 	.word	0x00000001
        /*002c*/ 	.byte	0x10, 0x07, 0x00, 0x00, 0x01, 0x00, 0x00, 0x00, 0x00, 0x08, 0x00, 0x00, 0x01, 0x00, 0x00, 0x00
        /* <DEDUP_REMOVED lines=2039> */
        /*7fac*/ 	.byte	0x70, 0x9d, 0x02, 0x00


	//----- nvinfo : EIATTR_MERCURY_ISA_VERSION
	.align		4
.L_22:
        /*7fb0*/ 	.byte	0x03, 0x5f
        /*7fb2*/ 	.short	0x0101


	//----- nvinfo : EIATTR_INT_WARP_WIDE_INSTR_OFFSETS
	.align		4
        /*7fb4*/ 	.byte	0x04, 0x31
        /*7fb6*/ 	.short	(.L_24 - .L_23)


	//   ....[0]....
.L_23:
        /*7fb8*/ 	.word	0x00000550


	//   ....[1]....
        /*7fbc*/ 	.word	0x00000560


	//   ....[2]....
        /*7fc0*/ 	.word	0x000006e0


	//----- nvinfo : EIATTR_COOP_GROUP_MASK_REGIDS
	.align		4
.L_24:
        /*7fc4*/ 	.byte	0x04, 0x29
        /*7fc6*/ 	.short	(.L_26 - .L_25)


	//   ....[0]....
.L_25:
        /*7fc8*/ 	.word	0xffffffff


	//   ....[1]....
        /*7fcc*/ 	.word	0xffffffff


	//   ....[2]....
        /*7fd0*/ 	.word	0xffffffff


	//   ....[3]....
        /*7fd4*/ 	.word	0xffffffff


	//   ....[4]....
        /*7fd8*/ 	.word	0xffffffff


	//   ....[5]....
        /*7fdc*/ 	.word	0xffffffff


	//----- nvinfo : EIATTR_COOP_GROUP_INSTR_OFFSETS
	.align		4
.L_26:
        /*7fe0*/ 	.byte	0x04, 0x28
        /*7fe2*/ 	.short	(.L_28 - .L_27)


	//   ....[0]....
.L_27:
        /*7fe4*/ 	.word	0x00000070


	//   ....[1]....
        /*7fe8*/ 	.word	0x00000080


	//   ....[2]....
        /*7fec*/ 	.word	0x000001a0


	//   ....[3]....
        /*7ff0*/ 	.word	0x000003b0


	//   ....[4]....
        /*7ff4*/ 	.word	0x00000840


	//   ....[5]....
        /*7ff8*/ 	.word	0x00002990


	//----- nvinfo : EIATTR_REG_RECONFIG
	.align		4
.L_28:
        /*7ffc*/ 	.byte	0x01, 0x54
	.zero		2


	//----- nvinfo : EIATTR_MBARRIER_INSTR_OFFSETS
	.align		4
        /*8000*/ 	.byte	0x04, 0x39
        /*8002*/ 	.short	(.L_30 - .L_29)


	//   ....[0]....
.L_29:
        /*8004*/ 	.word	0x00000340
        /*8008*/ 	.word	0x000000ff
        /*800c*/ 	.word	0x00000000
        /*8010*/ 	.short	0x0100
        /*8012*/ 	.byte	0x09
	.zero		1


	//   ....[1]....
        /*8014*/ 	.word	0x00000350
        /*8018*/ 	.word	0x000000ff
        /*801c*/ 	.word	0x00000018
        /*8020*/ 	.short	0x0100
        /*8022*/ 	.byte	0x09
	.zero		1


	//   ....[2]....
        /*8024*/ 	.word	0x00000360
        /*8028*/ 	.word	0x000000ff
        /*802c*/ 	.word	0x00000008
        /*8030*/ 	.short	0x0100
        /*8032*/ 	.byte	0x09
	.zero		1


	//   ....[3]....
        /*8034*/ 	.word	0x00000370
        /*8038*/ 	.word	0x000000ff
        /*803c*/ 	.word	0x00000020
        /*8040*/ 	.short	0x0100
        /*8042*/ 	.byte	0x09
	.zero		1


	//   ....[4]....
        /*8044*/ 	.word	0x00000380
        /*8048*/ 	.word	0x000000ff
        /*804c*/ 	.word	0x00000010
        /*8050*/ 	.short	0x0100
        /*8052*/ 	.byte	0x09
	.zero		1


	//   ....[5]....
        /*8054*/ 	.word	0x00000390
        /*8058*/ 	.word	0x000000ff
        /*805c*/ 	.word	0x00000028
        /*8060*/ 	.short	0x0100
        /*8062*/ 	.byte	0x09
	.zero		1


	//   ....[6]....
        /*8064*/ 	.word	0x00000760
        /*8068*/ 	.word	0x000000ff
        /*806c*/ 	.word	0x00000040
        /*8070*/ 	.short	0x0100
        /*8072*/ 	.byte	0x06
	.zero		1


	//   ....[7]....
        /*8074*/ 	.word	0x000007c0
        /*8078*/ 	.word	0x000000ff
        /*807c*/ 	.word	0x00000048
        /*8080*/ 	.short	0x0100
        /*8082*/ 	.byte	0x06
	.zero		1


	//   ....[8]....
        /*8084*/ 	.word	0x00002d80
        /*8088*/ 	.word	0x000000ff
        /*808c*/ 	.word	0x00000000
        /*8090*/ 	.short	0x010a
        /*8092*/ 	.byte	0x06
	.zero		1


	//   ....[9]....
        /*8094*/ 	.word	0x00002dc0
        /*8098*/ 	.word	0x000000ff
        /*809c*/ 	.word	0x00000000
        /*80a0*/ 	.short	0x010a
        /*80a2*/ 	.byte	0x06
	.zero		1


	//   ....[10]....
        /*80a4*/ 	.word	0x000090d0
        /*80a8*/ 	.word	0x000000ff
        /*80ac*/ 	.word	0x00000000
        /*80b0*/ 	.short	0x010a
        /*80b2*/ 	.byte	0x10
	.zero		1


	//   ....[11]....
        /*80b4*/ 	.word	0x00009110
        /*80b8*/ 	.word	0x000000ff
        /*80bc*/ 	.word	0x00000000
        /*80c0*/ 	.short	0x010a
        /*80c2*/ 	.byte	0x10
	.zero		1


	//   ....[12]....
        /*80c4*/ 	.word	0x00011960
        /*80c8*/ 	.word	0x00000000
        /*80cc*/ 	.word	0x00000000
        /*80d0*/ 	.short	0x0101
        /*80d2*/ 	.byte	0x3f
	.zero		1


	//   ....[13]....
        /*80d4*/ 	.word	0x00015480
        /*80d8*/ 	.word	0x00000000
        /*80dc*/ 	.word	0x00000000
        /*80e0*/ 	.short	0x0101
        /*80e2*/ 	.byte	0x3f
	.zero		1


	//   ....[14]....
        /*80e4*/ 	.word	0x00029000
        /*80e8*/ 	.word	0x0000000c
        /*80ec*/ 	.word	0x00000018
        /*80f0*/ 	.short	0x010a
        /*80f2*/ 	.byte	0x3f
	.zero		1


	//   ....[15]....
        /*80f4*/ 	.word	0x00029390
        /*80f8*/ 	.word	0x00000002
        /*80fc*/ 	.word	0x00000048
        /*8100*/ 	.short	0x0101
        /*8102*/ 	.byte	0x3f
	.zero		1


	//   ....[16]....
        /*8104*/ 	.word	0x00029b40
        /*8108*/ 	.word	0x00000003
        /*810c*/ 	.word	0x00000000
        /*8110*/ 	.short	0x010a
        /*8112*/ 	.byte	0x3f
	.zero		1


	//   ....[17]....
        /*8114*/ 	.word	0x00029bd0
        /*8118*/ 	.word	0x00000003
        /*811c*/ 	.word	0x00000000
        /*8120*/ 	.short	0x010a
        /*8122*/ 	.byte	0x3f
	.zero		1


	//   ....[18]....
        /*8124*/ 	.word	0x00029c60
        /*8128*/ 	.word	0x00000003
        /*812c*/ 	.word	0x00000000
        /*8130*/ 	.short	0x010a
        /*8132*/ 	.byte	0x3f
	.zero		1


	//   ....[19]....
        /*8134*/ 	.word	0x00029cd0
        /*8138*/ 	.word	0x00000003
        /*813c*/ 	.word	0x00000000
        /*8140*/ 	.short	0x010a
        /*8142*/ 	.byte	0x3f
	.zero		1


	//   ....[20]....
        /*8144*/ 	.word	0x00029d40
        /*8148*/ 	.word	0x00000002
        /*814c*/ 	.word	0x00000000
        /*8150*/ 	.short	0x010a
        /*8152*/ 	.byte	0x3f
	.zero		1


	//   ....[21]....
        /*8154*/ 	.word	0x00029e20
        /*8158*/ 	.word	0x0000000c
        /*815c*/ 	.word	0x00000018
        /*8160*/ 	.short	0x010a
        /*8162*/ 	.byte	0x3f
	.zero		1


	//   ....[22]....
        /*8164*/ 	.word	0x00029ef0
        /*8168*/ 	.word	0x00000003
        /*816c*/ 	.word	0x00000000
        /*8170*/ 	.short	0x010a
        /*8172*/ 	.byte	0x3f
	.zero		1


	//   ....[23]....
        /*8174*/ 	.word	0x00029f40
        /*8178*/ 	.word	0x00000003
        /*817c*/ 	.word	0x00000000
        /*8180*/ 	.short	0x010a
        /*8182*/ 	.byte	0x3f
	.zero		1


	//----- nvinfo : EIATTR_NUM_MBARRIERS
	.align		4
.L_30:
        /*8184*/ 	.byte	0x03, 0x38
        /*8186*/ 	.short	0x0008


	//----- nvinfo : EIATTR_EXIT_INSTR_OFFSETS
	.align		4
        /*8188*/ 	.byte	0x04, 0x1c
        /*818a*/ 	.short	(.L_32 - .L_31)


	//   ....[0]....
.L_31:
        /*818c*/ 	.word	0x000009d0


	//   ....[1]....
        /*8190*/ 	.word	0x00001270


	//   ....[2]....
        /*8194*/ 	.word	0x000285d0


	//   ....[3]....
        /*8198*/ 	.word	0x00028b60


	//   ....[4]....
        /*819c*/ 	.word	0x00029cb0


	//----- nvinfo : EIATTR_MAX_THREADS
	.align		4
.L_32:
        /*81a0*/ 	.byte	0x04, 0x05
        /*81a2*/ 	.short	(.L_34 - .L_33)
.L_33:
        /*81a4*/ 	.word	0x00000180
        /*81a8*/ 	.word	0x00000001
        /*81ac*/ 	.word	0x00000001


	//----- nvinfo : EIATTR_CRS_STACK_SIZE
	.align		4
.L_34:
        /*81b0*/ 	.byte	0x04, 0x1e
        /*81b2*/ 	.short	(.L_36 - .L_35)
.L_35:
        /*81b4*/ 	.word	0x00000000


	//----- nvinfo : EIATTR_CBANK_PARAM_SIZE
	.align		4
.L_36:
        /*81b8*/ 	.byte	0x03, 0x19
        /*81ba*/ 	.short	0x0470


	//----- nvinfo : EIATTR_PARAM_CBANK
	.align		4
        /*81bc*/ 	.byte	0x04, 0x0a
        /*81be*/ 	.short	(.L_38 - .L_37)
	.align		4
.L_37:
        /*81c0*/ 	.word	index@(.nv.constant0._ZN7cutlass13device_kernelINS_4gemm6kernel13GemmUniversalIN4cute5tupleIJiiiiEEENS1_10collective13CollectiveMmaINS1_37MainloopSm90TmaGmmaWarpSpecializedFP8ILi3ENS5_IJNS4_1CILi4EEESB_NSA_ILi1EEEEEENS1_35KernelTmaWarpSpecializedCooperativeEEENS5_IJNSA_ILi256EEESG_NSA_ILi128EEEEEENS_12float_e4m3_tENS5_IJlSC_lEEESJ_SK_NS4_8TiledMMAINS4_8MMA_AtomIJNS4_4SM904GMMA31MMA_64x256x32_F32E4M3E4M3_SS_TNILNSO_7ScaleInE1ELSQ_1EEEEEENS4_6LayoutINS5_IJNSA_ILi2EEESC_SC_EEENS5_IJSC_NSA_ILi0EEESW_EEEEENS5_IJNS4_10UnderscoreESZ_SZ_EEEEENS4_23SM90_TMA_LOAD_MULTICASTENS4_14ComposedLayoutINS4_7SwizzleILi3ELi4ELi3EEENS4_18smem_ptr_flag_bitsILi8EEENST_INS5_IJNSA_ILi8EEESH_EEENS5_IJSH_SC_EEEEEEEvNS4_8identityES12_S1C_vS1D_EENS_8epilogue10collective6detail29Sm90TmaWarpSpecializedAdapterINS1G_15DefaultEpilogueISJ_SK_SK_NS1F_6thread17LinearCombinationISJ_Li1EffLNS1K_9ScaleType4KindE0ELNS_15FloatRoundStyleE2ESJ_EENS1_15EpilogueDefaultEEEEEvvEEEEvNT_6ParamsE)
        /*81c4*/ 	.short	0x0210
        /*81c6*/ 	.short	0x0470


	//----- nvinfo : EIATTR_SW_WAR
	.align		4
.L_38:
        /*81c8*/ 	.byte	0x04, 0x36
        /*81ca*/ 	.short	(.L_40 - .L_39)
.L_39:
        /*81cc*/ 	.word	0x00000008
.L_40:


//--------------------- .nv.callgraph             --------------------------
	.section	.nv.callgraph,"",@"SHT_CUDA_CALLGRAPH"
	.align	4
	.sectionentsize	8
	.align		4
        /*0000*/ 	.word	0x00000000
	.align		4
        /*0004*/ 	.word	0xffffffff
	.align		4
        /*0008*/ 	.word	0x00000000
	.align		4
        /*000c*/ 	.word	0xfffffffe
	.align		4
        /*0010*/ 	.word	0x00000000
	.align		4
        /*0014*/ 	.word	0xfffffffd
	.align		4
        /*0018*/ 	.word	0x00000000
	.align		4
        /*001c*/ 	.word	0xfffffffc


//--------------------- .nv.constant4             --------------------------
	.section	.nv.constant4,"a",@progbits
	.align	8
	.align		8
.nv.constant4:
        /*0000*/ 	.dword	_ZN40_INTERNAL_ad1575fd_4_k_cu_e8a24fe3_239344cuda3std3__45__cpo5beginE
	.align		8
        /*0008*/ 	.dword	_ZN40_INTERNAL_ad1575fd_4_k_cu_e8a24fe3_239344cuda3std3__45__cpo3endE
	.align		8
        /*0010*/ 	.dword	_ZN40_INTERNAL_ad1575fd_4_k_cu_e8a24fe3_239344cuda3std3__45__cpo6cbeginE
	.align		8
        /*0018*/ 	.dword	_ZN40_INTERNAL_ad1575fd_4_k_cu_e8a24fe3_239344cuda3std3__45__cpo4cendE
	.align		8
        /*0020*/ 	.dword	_ZN40_INTERNAL_ad1575fd_4_k_cu_e8a24fe3_239344cuda3std3__442_GLOBAL__N__ad1575fd_4_k_cu_e8a24fe3_239346ignoreE
	.align		8
        /*0028*/ 	.dword	_ZN40_INTERNAL_ad1575fd_4_k_cu_e8a24fe3_239344cuda3std3__419piecewise_constructE
	.align		8
        /*0030*/ 	.dword	_ZN40_INTERNAL_ad1575fd_4_k_cu_e8a24fe3_239344cuda3std3__48in_placeE
	.align		8
        /*0038*/ 	.dword	_ZN40_INTERNAL_ad1575fd_4_k_cu_e8a24fe3_239344cuda3std6ranges3__45__cpo4swapE
	.align		8
        /*0040*/ 	.dword	_ZN40_INTERNAL_ad1575fd_4_k_cu_e8a24fe3_239344cuda3std6ranges3__45__cpo9iter_moveE
	.align		8
        /*0048*/ 	.dword	_ZN40_INTERNAL_ad1575fd_4_k_cu_e8a24fe3_239344cute7productE
	.align		8
        /*0050*/ 	.dword	_ZN40_INTERNAL_ad1575fd_4_k_cu_e8a24fe3_239344cute1_E


//--------------------- .text._ZN7cutlass13device_kernelINS_4gemm6kernel13GemmUniversalIN4cute5tupleIJiiiiEEENS1_10collective13CollectiveMmaINS1_37MainloopSm90TmaGmmaWarpSpecializedFP8ILi3ENS5_IJNS4_1CILi4EEESB_NSA_ILi1EEEEEENS1_35KernelTmaWarpSpecializedCooperativeEEENS5_IJNSA_ILi256EEESG_NSA_ILi128EEEEEENS_12float_e4m3_tENS5_IJlSC_lEEESJ_SK_NS4_8TiledMMAINS4_8MMA_AtomIJNS4_4SM904GMMA31MMA_64x256x32_F32E4M3E4M3_SS_TNILNSO_7ScaleInE1ELSQ_1EEEEEENS4_6LayoutINS5_IJNSA_ILi2EEESC_SC_EEENS5_IJSC_NSA_ILi0EEESW_EEEEENS5_IJNS4_10UnderscoreESZ_SZ_EEEEENS4_23SM90_TMA_LOAD_MULTICASTENS4_14ComposedLayoutINS4_7SwizzleILi3ELi4ELi3EEENS4_18smem_ptr_flag_bitsILi8EEENST_INS5_IJNSA_ILi8EEESH_EEENS5_IJSH_SC_EEEEEEEvNS4_8identityES12_S1C_vS1D_EENS_8epilogue10collective6detail29Sm90TmaWarpSpecializedAdapterINS1G_15DefaultEpilogueISJ_SK_SK_NS1F_6thread17LinearCombinationISJ_Li1EffLNS1K_9ScaleType4KindE0ELNS_15FloatRoundStyleE2ESJ_EENS1_15EpilogueDefaultEEEEEvvEEEEvNT_6ParamsE --------------------------
	.section	.text._ZN7cutlass13device_kernelINS_4gemm6kernel13GemmUniversalIN4cute5tupleIJiiiiEEENS1_10collective13CollectiveMmaINS1_37MainloopSm90TmaGmmaWarpSpecializedFP8ILi3ENS5_IJNS4_1CILi4EEESB_NSA_ILi1EEEEEENS1_35KernelTmaWarpSpecializedCooperativeEEENS5_IJNSA_ILi256EEESG_NSA_ILi128EEEEEENS_12float_e4m3_tENS5_IJlSC_lEEESJ_SK_NS4_8TiledMMAINS4_8MMA_AtomIJNS4_4SM904GMMA31MMA_64x256x32_F32E4M3E4M3_SS_TNILNSO_7ScaleInE1ELSQ_1EEEEEENS4_6LayoutINS5_IJNSA_ILi2EEESC_SC_EEENS5_IJSC_NSA_ILi0EEESW_EEEEENS5_IJNS4_10UnderscoreESZ_SZ_EEEEENS4_23SM90_TMA_LOAD_MULTICASTENS4_14ComposedLayoutINS4_7SwizzleILi3ELi4ELi3EEENS4_18smem_ptr_flag_bitsILi8EEENST_INS5_IJNSA_ILi8EEESH_EEENS5_IJSH_SC_EEEEEEEvNS4_8identityES12_S1C_vS1D_EENS_8epilogue10collective6detail29Sm90TmaWarpSpecializedAdapterINS1G_15DefaultEpilogueISJ_SK_SK_NS1F_6thread17LinearCombinationISJ_Li1EffLNS1K_9ScaleType4KindE0ELNS_15FloatRoundStyleE2ESJ_EENS1_15EpilogueDefaultEEEEEvvEEEEvNT_6ParamsE,"ax",@progbits
	.align	128
.text._ZN7cutlass13device_kernelINS_4gemm6kernel13GemmUniversalIN4cute5tupleIJiiiiEEENS1_10collective13CollectiveMmaINS1_37MainloopSm90TmaGmmaWarpSpecializedFP8ILi3ENS5_IJNS4_1CILi4EEESB_NSA_ILi1EEEEEENS1_35KernelTmaWarpSpecializedCooperativeEEENS5_IJNSA_ILi256EEESG_NSA_ILi128EEEEEENS_12float_e4m3_tENS5_IJlSC_lEEESJ_SK_NS4_8TiledMMAINS4_8MMA_AtomIJNS4_4SM904GMMA31MMA_64x256x32_F32E4M3E4M3_SS_TNILNSO_7ScaleInE1ELSQ_1EEEEEENS4_6LayoutINS5_IJNSA_ILi2EEESC_SC_EEENS5_IJSC_NSA_ILi0EEESW_EEEEENS5_IJNS4_10UnderscoreESZ_SZ_EEEEENS4_23SM90_TMA_LOAD_MULTICASTENS4_14ComposedLayoutINS4_7SwizzleILi3ELi4ELi3EEENS4_18smem_ptr_flag_bitsILi8EEENST_INS5_IJNSA_ILi8EEESH_EEENS5_IJSH_SC_EEEEEEEvNS4_8identityES12_S1C_vS1D_EENS_8epilogue10collective6detail29Sm90TmaWarpSpecializedAdapterINS1G_15DefaultEpilogueISJ_SK_SK_NS1F_6thread17LinearCombinationISJ_Li1EffLNS1K_9ScaleType4KindE0ELNS_15FloatRoundStyleE2ESJ_EENS1_15EpilogueDefaultEEEEEvvEEEEvNT_6ParamsE:
        .type           _ZN7cutlass13device_kernelINS_4gemm6kernel13GemmUniversalIN4cute5tupleIJiiiiEEENS1_10collective13CollectiveMmaINS1_37MainloopSm90TmaGmmaWarpSpecializedFP8ILi3ENS5_IJNS4_1CILi4EEESB_NSA_ILi1EEEEEENS1_35KernelTmaWarpSpecializedCooperativeEEENS5_IJNSA_ILi256EEESG_NSA_ILi128EEEEEENS_12float_e4m3_tENS5_IJlSC_lEEESJ_SK_NS4_8TiledMMAINS4_8MMA_AtomIJNS4_4SM904GMMA31MMA_64x256x32_F32E4M3E4M3_SS_TNILNSO_7ScaleInE1ELSQ_1EEEEEENS4_6LayoutINS5_IJNSA_ILi2EEESC_SC_EEENS5_IJSC_NSA_ILi0EEESW_EEEEENS5_IJNS4_10UnderscoreESZ_SZ_EEEEENS4_23SM90_TMA_LOAD_MULTICASTENS4_14ComposedLayoutINS4_7SwizzleILi3ELi4ELi3EEENS4_18smem_ptr_flag_bitsILi8EEENST_INS5_IJNSA_ILi8EEESH_EEENS5_IJSH_SC_EEEEEEEvNS4_8identityES12_S1C_vS1D_EENS_8epilogue10collective6detail29Sm90TmaWarpSpecializedAdapterINS1G_15DefaultEpilogueISJ_SK_SK_NS1F_6thread17LinearCombinationISJ_Li1EffLNS1K_9ScaleType4KindE0ELNS_15FloatRoundStyleE2ESJ_EENS1_15EpilogueDefaultEEEEEvvEEEEvNT_6ParamsE,@function
        .size           _ZN7cutlass13device_kernelINS_4gemm6kernel13GemmUniversalIN4cute5tupleIJiiiiEEENS1_10collective13CollectiveMmaINS1_37MainloopSm90TmaGmmaWarpSpecializedFP8ILi3ENS5_IJNS4_1CILi4EEESB_NSA_ILi1EEEEEENS1_35KernelTmaWarpSpecializedCooperativeEEENS5_IJNSA_ILi256EEESG_NSA_ILi128EEEEEENS_12float_e4m3_tENS5_IJlSC_lEEESJ_SK_NS4_8TiledMMAINS4_8MMA_AtomIJNS4_4SM904GMMA31MMA_64x256x32_F32E4M3E4M3_SS_TNILNSO_7ScaleInE1ELSQ_1EEEEEENS4_6LayoutINS5_IJNSA_ILi2EEESC_SC_EEENS5_IJSC_NSA_ILi0EEESW_EEEEENS5_IJNS4_10UnderscoreESZ_SZ_EEEEENS4_23SM90_TMA_LOAD_MULTICASTENS4_14ComposedLayoutINS4_7SwizzleILi3ELi4ELi3EEENS4_18smem_ptr_flag_bitsILi8EEENST_INS5_IJNSA_ILi8EEESH_EEENS5_IJSH_SC_EEEEEEEvNS4_8identityES12_S1C_vS1D_EENS_8epilogue10collective6detail29Sm90TmaWarpSpecializedAdapterINS1G_15DefaultEpilogueISJ_SK_SK_NS1F_6thread17LinearCombinationISJ_Li1EffLNS1K_9ScaleType4KindE0ELNS_15FloatRoundStyleE2ESJ_EENS1_15EpilogueDefaultEEEEEvvEEEEvNT_6ParamsE,(.L_x_588 - _ZN7cutlass13device_kernelINS_4gemm6kernel13GemmUniversalIN4cute5tupleIJiiiiEEENS1_10collective13CollectiveMmaINS1_37MainloopSm90TmaGmmaWarpSpecializedFP8ILi3ENS5_IJNS4_1CILi4EEESB_NSA_ILi1EEEEEENS1_35KernelTmaWarpSpecializedCooperativeEEENS5_IJNSA_ILi256EEESG_NSA_ILi128EEEEEENS_12float_e4m3_tENS5_IJlSC_lEEESJ_SK_NS4_8TiledMMAINS4_8MMA_AtomIJNS4_4SM904GMMA31MMA_64x256x32_F32E4M3E4M3_SS_TNILNSO_7ScaleInE1ELSQ_1EEEEEENS4_6LayoutINS5_IJNSA_ILi2EEESC_SC_EEENS5_IJSC_NSA_ILi0EEESW_EEEEENS5_IJNS4_10UnderscoreESZ_SZ_EEEEENS4_23SM90_TMA_LOAD_MULTICASTENS4_14ComposedLayoutINS4_7SwizzleILi3ELi4ELi3EEENS4_18smem_ptr_flag_bitsILi8EEENST_INS5_IJNSA_ILi8EEESH_EEENS5_IJSH_SC_EEEEEEEvNS4_8identityES12_S1C_vS1D_EENS_8epilogue10collective6detail29Sm90TmaWarpSpecializedAdapterINS1G_15DefaultEpilogueISJ_SK_SK_NS1F_6thread17LinearCombinationISJ_Li1EffLNS1K_9ScaleType4KindE0ELNS_15FloatRoundStyleE2ESJ_EENS1_15EpilogueDefaultEEEEEvvEEEEvNT_6ParamsE)
        .other          _ZN7cutlass13device_kernelINS_4gemm6kernel13GemmUniversalIN4cute5tupleIJiiiiEEENS1_10collective13CollectiveMmaINS1_37MainloopSm90TmaGmmaWarpSpecializedFP8ILi3ENS5_IJNS4_1CILi4EEESB_NSA_ILi1EEEEEENS1_35KernelTmaWarpSpecializedCooperativeEEENS5_IJNSA_ILi256EEESG_NSA_ILi128EEEEEENS_12float_e4m3_tENS5_IJlSC_lEEESJ_SK_NS4_8TiledMMAINS4_8MMA_AtomIJNS4_4SM904GMMA31MMA_64x256x32_F32E4M3E4M3_SS_TNILNSO_7ScaleInE1ELSQ_1EEEEEENS4_6LayoutINS5_IJNSA_ILi2EEESC_SC_EEENS5_IJSC_NSA_ILi0EEESW_EEEEENS5_IJNS4_10UnderscoreESZ_SZ_EEEEENS4_23SM90_TMA_LOAD_MULTICASTENS4_14ComposedLayoutINS4_7SwizzleILi3ELi4ELi3EEENS4_18smem_ptr_flag_bitsILi8EEENST_INS5_IJNSA_ILi8EEESH_EEENS5_IJSH_SC_EEEEEEEvNS4_8identityES12_S1C_vS1D_EENS_8epilogue10collective6detail29Sm90TmaWarpSpecializedAdapterINS1G_15DefaultEpilogueISJ_SK_SK_NS1F_6thread17LinearCombinationISJ_Li1EffLNS1K_9ScaleType4KindE0ELNS_15FloatRoundStyleE2ESJ_EENS1_15EpilogueDefaultEEEEEvvEEEEvNT_6ParamsE,@"STO_CUDA_ENTRY STV_DEFAULT"
_ZN7cutlass13device_kernelINS_4gemm6kernel13GemmUniversalIN4cute5tupleIJiiiiEEENS1_10collective13CollectiveMmaINS1_37MainloopSm90TmaGmmaWarpSpecializedFP8ILi3ENS5_IJNS4_1CILi4EEESB_NSA_ILi1EEEEEENS1_35KernelTmaWarpSpecializedCooperativeEEENS5_IJNSA_ILi256EEESG_NSA_ILi128EEEEEENS_12float_e4m3_tENS5_IJlSC_lEEESJ_SK_NS4_8TiledMMAINS4_8MMA_AtomIJNS4_4SM904GMMA31MMA_64x256x32_F32E4M3E4M3_SS_TNILNSO_7ScaleInE1ELSQ_1EEEEEENS4_6LayoutINS5_IJNSA_ILi2EEESC_SC_EEENS5_IJSC_NSA_ILi0EEESW_EEEEENS5_IJNS4_10UnderscoreESZ_SZ_EEEEENS4_23SM90_TMA_LOAD_MULTICASTENS4_14ComposedLayoutINS4_7SwizzleILi3ELi4ELi3EEENS4_18smem_ptr_flag_bitsILi8EEENST_INS5_IJNSA_ILi8EEESH_EEENS5_IJSH_SC_EEEEEEEvNS4_8identityES12_S1C_vS1D_EENS_8epilogue10collective6detail29Sm90TmaWarpSpecializedAdapterINS1G_15DefaultEpilogueISJ_SK_SK_NS1F_6thread17LinearCombinationISJ_Li1EffLNS1K_9ScaleType4KindE0ELNS_15FloatRoundStyleE2ESJ_EENS1_15EpilogueDefaultEEEEEvvEEEEvNT_6ParamsE:
[----:B------:R-:W0:Y:S02]  /*0000*/  LDC R1, c[0x0][0x28] ;  /* 0x00000a00ff017b82 */ /* 0x000e240000000800 */
[----:B0-----:R-:W-:Y:S01]  /*0010*/  VIADD R1, R1, 0xfffff338 ;  /* 0xfffff33801017836 */ /* 0x001fe20000000000 */
[----:B------:R-:W0:Y:S01]  /*0020*/  S2R R4, SR_TID.X ;  /* 0x0000000000047919 */ /* 0x000e220000002100 */
[----:B------:R-:W-:Y:S01]  /*0030*/  ELECT P0, URZ, PT ;  /* 0x00000000003f782f */ /* 0x000fe20003800000 */
[----:B------:R-:W-:Y:S01]  /*0040*/  BSSY B0, `(.L_x_0) ;  /* 0x0000015000007945 */ /* 0x000fe20003800000 */
[--C-:B0-----:R-:W-:Y:S02]  /*0050*/  SHF.R.U32.HI R0, RZ, 0x5, R4.reuse ;  /* 0x00000005ff007819 */ /* 0x101fe40000011604 */
[----:B------:R-:W-:-:S03]  /*0060*/  SHF.R.U32.HI R2, RZ, 0x7, R4 ;  /* 0x00000007ff027819 */ /* 0x000fc60000011604 */
[----:B------:R-:W0:Y:S04]  /*0070*/  SHFL.IDX PT, R3, R0, RZ, 0x1f ;  /* 0x00001fff00037589 */ /* 0x000e2800000e0000 */
[----:B------:R-:W1:Y:S01]  /*0080*/  SHFL.IDX PT, R2, R2, RZ, 0x1f ;  /* 0x00001fff02027589 */ /* 0x000e6200000e0000 */
[----:B0-----:R-:W-:Y:S02]  /*0090*/  R2UR UR4, R3 ;  /* 0x00000000030472ca */ /* 0x001fe400000e0000 */
[----:B-1----:R-:W-:-:S11]  /*00a0*/  R2UR UR6, R2 ;  /* 0x00000000020672ca */ /* 0x002fd600000e0000 */
[----:B------:R-:W-:Y:S02]  /*00b0*/  USHF.R.S32.HI UR5, URZ, 0x1f, UR4 ;  /* 0x0000001f3f057899 */ /* 0x000fe40008011404 */
[----:B------:R-:W-:Y:S02]  /*00c0*/  ISETP.NE.OR P0, PT, RZ, UR4, !P0 ;  /* 0x00000004ff007c0c */ /* 0x000fe4000c705670 */
[----:B------:R-:W-:-:S04]  /*00d0*/  ULEA.HI UR5, UR5, UR4, URZ, 0x2 ;  /* 0x0000000405057291 */ /* 0x000fc8000f8f103f */
[----:B------:R-:W-:-:S04]  /*00e0*/  ULOP3.LUT UR5, UR5, 0xfffffffc, URZ, 0xc0, !UPT ;  /* 0xfffffffc05057892 */ /* 0x000fc8000f8ec03f */
[----:B------:R-:W-:-:S03]  /*00f0*/  UIADD3 UR8, UR4, -UR5, URZ ;  /* 0x8000000504087290 */ /* 0x000fc6000fffe03f */
[----:B------:R-:W-:Y:S09]  /*0100*/  @P0 BRA `(.L_x_1) ;  /* 0x0000000000200947 */ /* 0x000ff20003800000 */
[----:B------:R-:W-:Y:S02]  /*0110*/  ULDC.64 UR4, c[0x0][0x198] ;  /* 0x0000660000047ab9 */ /* 0x000fe40000000a00 */
[----:B------:R-:W-:Y:S02]  /*0120*/  UIADD3 UR10, UP0, UR4, 0xf0, URZ ;  /* 0x000000f0040a7890 */ /* 0x000fe4000ff1e03f */
[----:B------:R-:W-:Y:S02]  /*0130*/  UIADD3 UR4, UP1, UR4, 0x1f0, URZ ;  /* 0x000001f004047890 */ /* 0x000fe4000ff3e03f */
[----:B------:R-:W-:Y:S02]  /*0140*/  UIADD3.X UR11, URZ, UR5, URZ, UP0, !UPT ;  /* 0x000000053f0b7290 */ /* 0x000fe400087fe43f */
[----:B------:R-:W-:-:S07]  /*0150*/  UIADD3.X UR5, URZ, UR5, URZ, UP1, !UPT ;  /* 0x000000053f057290 */ /* 0x000fce0008ffe43f */
[----:B------:R0:W-:Y:S02]  /*0160*/  UTMACCTL.PF [UR10] ;  /* 0x000000000a0079b9 */ /* 0x0001e40008040000 */
[----:B------:R0:W-:Y:S02]  /*0170*/  UTMACCTL.PF [UR4] ;  /* 0x00000000040079b9 */ /* 0x0001e40008040000 */
[----:B0-----:R-:W-:Y:S01]  /*0180*/  NOP ;  /* 0x0000000000007918 */ /* 0x001fe20000000000 */
.L_x_1:
[----:B------:R-:W-:Y:S05]  /*0190*/  BSYNC B0 ;  /* 0x0000000000007941 */ /* 0x000fea0003800000 */
.L_x_0:
[----:B------:R-:W0:Y:S01]  /*01a0*/  SHFL.IDX PT, R3, R0, RZ, 0x1f ;  /* 0x00001fff00037589 */ /* 0x000e2200000e0000 */
[----:B------:R-:W-:Y:S01]  /*01b0*/  UISETP.NE.AND UP0, UPT, UR8, 0x3, UPT ;  /* 0x000000030800788c */ /* 0x000fe2000bf05270 */
[----:B------:R-:W-:Y:S01]  /*01c0*/  SHF.R.S32.HI R2, RZ, 0x1f, R4 ;  /* 0x0000001fff027819 */ /* 0x000fe20000011404 */
[----:B------:R-:W-:Y:S02]  /*01d0*/  UIADD3 UR10, UR6, -0x1, URZ ;  /* 0xffffffff060a7890 */ /* 0x000fe4000fffe03f */
[----:B------:R-:W-:Y:S01]  /*01e0*/  ISETP.NE.AND P1, PT, RZ, UR6, PT ;  /* 0x00000006ff007c0c */ /* 0x000fe2000bf25270 */
[----:B------:R-:W-:Y:S01]  /*01f0*/  UISETP.EQ.OR UP0, UPT, UR8, URZ, !UP0 ;  /* 0x0000003f0800728c */ /* 0x000fe2000c702670 */
[----:B------:R-:W-:Y:S01]  /*0200*/  LEA.HI R2, R2, R4, RZ, 0x7 ;  /* 0x0000000402027211 */ /* 0x000fe200078f38ff */
[----:B------:R-:W-:Y:S02]  /*0210*/  UISETP.GE.U32.AND UP1, UPT, UR10, 0x2, UPT ;  /* 0x000000020a00788c */ /* 0x000fe4000bf26070 */
[----:B------:R-:W-:-:S04]  /*0220*/  UISETP.EQ.AND UP0, UPT, UR6, URZ, UP0 ;  /* 0x0000003f0600728c */ /* 0x000fc80008702270 */
[----:B------:R-:W-:-:S04]  /*0230*/  USEL UR13, URZ, 0x1, !UP0 ;  /* 0x000000013f0d7887 */ /* 0x000fc8000c000000 */
[----:B------:R-:W-:Y:S01]  /*0240*/  USEL UR13, UR13, 0x2, UP1 ;  /* 0x000000020d0d7887 */ /* 0x000fe20008800000 */
[----:B0-----:R-:W-:-:S13]  /*0250*/  ISETP.NE.AND P0, PT, R3, RZ, PT ;  /* 0x000000ff0300720c */ /* 0x001fda0003f05270 */
[----:B------:R-:W-:Y:S05]  /*0260*/  @P0 BRA `(.L_x_2) ;  /* 0x0000000000500947 */ /* 0x000fea0003800000 */
[----:B------:R-:W0:Y:S01]  /*0270*/  S2UR UR9, SR_CgaCtaId ;  /* 0x00000000000979c3 */ /* 0x000e220000008800 */
[----:B------:R-:W-:Y:S01]  /*0280*/  UMOV UR4, 0x400 ;  /* 0x0000040000047882 */ /* 0x000fe20000000000 */
[----:B------:R-:W-:Y:S01]  /*0290*/  UMOV UR5, 0x1 ;  /* 0x0000000100057882 */ /* 0x000fe20000000000 */
[----:B------:R-:W-:Y:S01]  /*02a0*/  UMOV UR6, 0xe ;  /* 0x0000000e00067882 */ /* 0x000fe20000000000 */
[----:B------:R-:W-:Y:S01]  /*02b0*/  ELECT P0, URZ, PT ;  /* 0x00000000003f782f */ /* 0x000fe20003800000 */
[----:B------:R-:W-:-:S04]  /*02c0*/  UIADD3 UR6, -UR6, 0x100000, URZ ;  /* 0x0010000006067890 */ /* 0x000fc8000fffe13f */
[----:B------:R-:W-:Y:S02]  /*02d0*/  USHF.L.U32 UR7, UR6, 0xb, URZ ;  /* 0x0000000b06077899 */ /* 0x000fe4000800063f */
[----:B------:R-:W-:Y:S02]  /*02e0*/  USHF.L.U32 UR6, UR6, 0x1, URZ ;  /* 0x0000000106067899 */ /* 0x000fe4000800063f */
[----:B0-----:R-:W-:Y:S02]  /*02f0*/  ULEA UR9, UR9, UR4, 0x18 ;  /* 0x0000000409097291 */ /* 0x001fe4000f8ec03f */
[----:B------:R-:W-:-:S04]  /*0300*/  UIADD3 UR4, -UR5, 0x100000, URZ ;  /* 0x0010000005047890 */ /* 0x000fc8000fffe13f */
[----:B------:R-:W-:Y:S02]  /*0310*/  USHF.L.U32 UR5, UR4, 0xb, URZ ;  /* 0x0000000b04057899 */ /* 0x000fe4000800063f */
[----:B------:R-:W-:Y:S01]  /*0320*/  USHF.L.U32 UR4, UR4, 0x1, URZ ;  /* 0x0000000104047899 */ /* 0x000fe2000800063f */
[----:B------:R-:W0:Y:S11]  /*0330*/  FENCE.VIEW.ASYNC.S ;  /* 0x00000000000073c6 */ /* 0x000e360000000000 */
[----:B0-----:R0:W1:Y:S01]  /*0340*/  SYNCS.EXCH.64 URZ, [UR9], UR4 ;  /* 0x00000004093f75b2 */ /* 0x0010620008000100 */
[----:B------:R0:W2:Y:S01]  /*0350*/  SYNCS.EXCH.64 URZ, [UR9+0x18], UR6 ;  /* 0x00001806093f75b2 */ /* 0x0000a20008000100 */
[----:B------:R0:W3:Y:S01]  /*0360*/  SYNCS.EXCH.64 URZ, [UR9+0x8], UR4 ;  /* 0x00000804093f75b2 */ /* 0x0000e20008000100 */
[----:B------:R0:W4:Y:S01]  /*0370*/  SYNCS.EXCH.64 URZ, [UR9+0x20], UR6 ;  /* 0x00002006093f75b2 */ /* 0x0001220008000100 */
[----:B------:R0:W0:Y:S01]  /*0380*/  SYNCS.EXCH.64 URZ, [UR9+0x10], UR4 ;  /* 0x00001004093f75b2 */ /* 0x0000220008000100 */
[----:B------:R0:W0:Y:S01]  /*0390*/  SYNCS.EXCH.64 URZ, [UR9+0x28], UR6 ;  /* 0x00002806093f75b2 */ /* 0x0000220008000100 */
[----:B------:R-:W-:Y:S01]  /*03a0*/  NOP ;  /* 0x0000000000007918 */ /* 0x000fe20000000000 */
.L_x_2:
[----:B------:R-:W5:Y:S01]  /*03b0*/  SHFL.IDX PT, R0, R0, RZ, 0x1f ;  /* 0x00001fff00007589 */ /* 0x000f6200000e0000 */
[----:B0-----:R-:W0:Y:S01]  /*03c0*/  S2UR UR9, SR_CTAID.X ;  /* 0x00000000000979c3 */ /* 0x001e220000002500 */
[----:B------:R-:W-:Y:S02]  /*03d0*/  LOP3.LUT R2, R2, 0xffffff80, RZ, 0xc0, !PT ;  /* 0xffffff8002027812 */ /* 0x000fe400078ec0ff */
[----:B------:R-:W-:Y:S02]  /*03e0*/  ELECT P0, URZ, PT ;  /* 0x00000000003f782f */ /* 0x000fe40003800000 */
[----:B------:R-:W-:Y:S01]  /*03f0*/  SHF.R.S32.HI R8, RZ, 0x1f, R3 ;  /* 0x0000001fff087819 */ /* 0x000fe20000011403 */
[----:B------:R-:W-:Y:S01]  /*0400*/  ULDC UR4, c[0x0][0x150] ;  /* 0x0000540000047ab9 */ /* 0x000fe20000000800 */
[----:B------:R-:W-:Y:S01]  /*0410*/  NOP ;  /* 0x0000000000007918 */ /* 0x000fe20000000000 */
[----:B------:R-:W-:Y:S01]  /*0420*/  IMAD.IADD R4, R4, 0x1, -R2 ;  /* 0x0000000104047824 */ /* 0x000fe200078e0a02 */
[----:B------:R-:W-:Y:S01]  /*0430*/  LEA.HI R8, R8, R3, RZ, 0x2 ;  /* 0x0000000308087211 */ /* 0x000fe200078f10ff */
[----:B------:R-:W1:Y:S01]  /*0440*/  S2R R2, SR_CTAID.Y ;  /* 0x0000000000027919 */ /* 0x000e620000002600 */
[----:B------:R-:W2:Y:S01]  /*0450*/  LDC R9, c[0x0][0x144] ;  /* 0x00005100ff097b82 */ /* 0x000ea20000000800 */
[----:B------:R-:W-:Y:S01]  /*0460*/  NOP ;  /* 0x0000000000007918 */ /* 0x000fe20000000000 */
[----:B------:R-:W-:-:S02]  /*0470*/  SHF.R.S32.HI R5, RZ, 0x1f, R4 ;  /* 0x0000001fff057819 */ /* 0x000fc40000011404 */
[----:B------:R-:W-:Y:S02]  /*0480*/  LOP3.LUT R8, R8, 0x3ffffffc, RZ, 0xc0, !PT ;  /* 0x3ffffffc08087812 */ /* 0x000fe400078ec0ff */
[----:B------:R-:W-:Y:S02]  /*0490*/  LEA.HI R5, R5, R4, RZ, 0x3 ;  /* 0x0000000405057211 */ /* 0x000fe400078f18ff */
[----:B------:R-:W3:Y:S01]  /*04a0*/  LDC R11, c[0x0][0x148] ;  /* 0x00005200ff0b7b82 */ /* 0x000ee20000000800 */
[----:B------:R-:W-:Y:S01]  /*04b0*/  IMAD.IADD R8, R3, 0x1, -R8 ;  /* 0x0000000103087824 */ /* 0x000fe200078e0a08 */
[--C-:B------:R-:W-:Y:S02]  /*04c0*/  SHF.R.S32.HI R6, RZ, 0x3, R5.reuse ;  /* 0x00000003ff067819 */ /* 0x100fe40000011405 */
[----:B------:R-:W-:Y:S02]  /*04d0*/  SHF.R.S32.HI R5, RZ, 0x1f, R5 ;  /* 0x0000001fff057819 */ /* 0x000fe40000011405 */
[----:B-----5:R-:W-:-:S02]  /*04e0*/  ISETP.NE.OR P0, PT, R0, RZ, !P0 ;  /* 0x000000ff0000720c */ /* 0x020fc40004705670 */
[----:B------:R-:W-:Y:S02]  /*04f0*/  LEA.HI R5, R5, R6, RZ, 0x2 ;  /* 0x0000000605057211 */ /* 0x000fe400078f10ff */
[----:B0-----:R-:W-:Y:S02]  /*0500*/  I2FP.F32.U32 R0, UR9 ;  /* 0x0000000900007c45 */ /* 0x001fe40008201000 */
[----:B------:R-:W-:-:S03]  /*0510*/  LOP3.LUT R5, R5, 0xfffffffc, RZ, 0xc0, !PT ;  /* 0xfffffffc05057812 */ /* 0x000fc600078ec0ff */
[----:B------:R-:W-:Y:S01]  /*0520*/  FMUL R7, R0, UR4 ;  /* 0x0000000400077c20 */ /* 0x000fe20008400000 */
[----:B------:R-:W-:Y:S01]  /*0530*/  ULDC UR4, c[0x0][0x154] ;  /* 0x0000550000047ab9 */ /* 0x000fe20000000800 */
[----:B------:R-:W-:Y:S02]  /*0540*/  IMAD.IADD R5, R6, 0x1, -R5 ;  /* 0x0000000106057824 */ /* 0x000fe400078e0a05 */
[----:B------:R-:W-:Y:S01]  /*0550*/  VOTEU.ALL UP0, P0 ;  /* 0x00000000003f7886 */ /* 0x000fe20000000000 */
[----:B------:R-:W-:Y:S01]  /*0560*/  VOTEU.ALL UP1, P0 ;  /* 0x00000000003f7886 */ /* 0x000fe20000020000 */
[----:B------:R-:W0:Y:S01]  /*0570*/  F2I.U32.TRUNC.NTZ R7, R7 ;  /* 0x0000000700077305 */ /* 0x000e22000020f000 */
[----:B------:R-:W-:Y:S01]  /*0580*/  IMAD R5, R8, 0x4, R5 ;  /* 0x0000000408057824 */ /* 0x000fe200078e0205 */
[----:B-1----:R-:W-:Y:S01]  /*0590*/  I2FP.F32.U32 R8, R2 ;  /* 0x0000000200087245 */ /* 0x002fe20000201000 */
[----:B------:R-:W1:Y:S01]  /*05a0*/  @!UP0 S2UR UR7, SR_CgaCtaId ;  /* 0x00000000000789c3 */ /* 0x000e620000008800 */
[----:B------:R-:W-:-:S02]  /*05b0*/  @!UP0 UMOV UR6, 0x400 ;  /* 0x0000040000068882 */ /* 0x000fc40000000000 */
[----:B------:R-:W-:Y:S01]  /*05c0*/  SHF.R.S32.HI R0, RZ, 0x1f, R5 ;  /* 0x0000001fff007819 */ /* 0x000fe20000011405 */
[----:B------:R-:W-:Y:S01]  /*05d0*/  FMUL R8, R8, UR4 ;  /* 0x0000000408087c20 */ /* 0x000fe20008400000 */
[----:B------:R-:W-:Y:S02]  /*05e0*/  UMOV UR4, 0x20 ;  /* 0x0000002000047882 */ /* 0x000fe40000000000 */
[----:B------:R-:W-:Y:S01]  /*05f0*/  LEA.HI R0, R0, R5, RZ, 0x2 ;  /* 0x0000000500007211 */ /* 0x000fe200078f10ff */
[----:B------:R-:W-:-:S04]  /*0600*/  @!UP0 UIADD3 UR4, -UR4, 0x100000, URZ ;  /* 0x0010000004048890 */ /* 0x000fc8000fffe13f */
[----:B------:R-:W-:Y:S02]  /*0610*/  @!UP0 USHF.L.U32 UR5, UR4, 0xb, URZ ;  /* 0x0000000b04058899 */ /* 0x000fe4000800063f */
[----:B------:R-:W-:Y:S01]  /*0620*/  @!UP0 USHF.L.U32 UR4, UR4, 0x1, URZ ;  /* 0x0000000104048899 */ /* 0x000fe2000800063f */
[----:B------:R-:W5:Y:S01]  /*0630*/  F2I.U32.TRUNC.NTZ R8, R8 ;  /* 0x0000000800087305 */ /* 0x000f62000020f000 */
[----:B------:R-:W-:Y:S01]  /*0640*/  LOP3.LUT R6, R0, 0xfffffffc, RZ, 0xc0, !PT ;  /* 0xfffffffc00067812 */ /* 0x000fe200078ec0ff */
[----:B0-----:R-:W-:-:S04]  /*0650*/  IMAD.MOV R10, RZ, RZ, -R7 ;  /* 0x000000ffff0a7224 */ /* 0x001fc800078e0a07 */
[----:B--2---:R-:W-:Y:S02]  /*0660*/  IMAD R0, R9, R10, UR9 ;  /* 0x0000000909007e24 */ /* 0x004fe4000f8e020a */
[C---:B------:R-:W-:Y:S02]  /*0670*/  IMAD.IADD R7, R5.reuse, 0x1, -R6 ;  /* 0x0000000105077824 */ /* 0x040fe400078e0a06 */
[----:B------:R-:W-:-:S03]  /*0680*/  IMAD.SHL.U32 R6, R5, 0x4, RZ ;  /* 0x0000000405067824 */ /* 0x000fc600078e00ff */
[----:B------:R-:W-:Y:S01]  /*0690*/  ISETP.NE.AND P2, PT, R7, R0, PT ;  /* 0x000000000700720c */ /* 0x000fe20003f45270 */
[----:B-1----:R-:W-:Y:S01]  /*06a0*/  @!UP0 ULEA UR6, UR7, UR6, 0x18 ;  /* 0x0000000607068291 */ /* 0x002fe2000f8ec03f */
[----:B------:R-:W-:Y:S01]  /*06b0*/  LOP3.LUT R13, R5, 0xc, R6, 0x78, !PT ;  /* 0x0000000c050d7812 */ /* 0x000fe200078e7806 */
[----:B-----5:R-:W-:Y:S01]  /*06c0*/  IMAD.MOV R12, RZ, RZ, -R8 ;  /* 0x000000ffff0c7224 */ /* 0x020fe200078e0a08 */
[----:B------:R-:W0:Y:S01]  /*06d0*/  LDC R7, c[0x0][0x140] ;  /* 0x00005000ff077b82 */ /* 0x000e220000000800 */
[----:B------:R-:W-:Y:S01]  /*06e0*/  VOTEU.ALL UP0, P0 ;  /* 0x00000000003f7886 */ /* 0x000fe20000000000 */
[----:B------:R-:W-:Y:S01]  /*06f0*/  LOP3.LUT P0, RZ, R4, 0x7, RZ, 0xc0, !PT ;  /* 0x0000000704ff7812 */ /* 0x000fe2000780c0ff */
[----:B---3--:R-:W-:Y:S01]  /*0700*/  IMAD R6, R11, R12, R2 ;  /* 0x0000000c0b067224 */ /* 0x008fe200078e0202 */
[----:B------:R1:W-:Y:S01]  /*0710*/  STL [R1+0x454], R13 ;  /* 0x0004540d01007387 */ /* 0x0003e20000100800 */
[----:B------:R-:W-:Y:S01]  /*0720*/  IMAD.MOV.U32 R4, RZ, RZ, 0x1 ;  /* 0x00000001ff047424 */ /* 0x000fe200078e00ff */
[----:B------:R-:W-:-:S03]  /*0730*/  ISETP.LT.U32.AND P0, PT, R13, 0x10, !P0 ;  /* 0x000000100d00780c */ /* 0x000fc60004701070 */
[----:B------:R-:W-:Y:S01]  /*0740*/  @P2 SHF.R.S32.HI R5, RZ, 0x1f, R13 ;  /* 0x0000001fff052819 */ /* 0x000fe2000001140d */
[----:B------:R-:W2:Y:S02]  /*0750*/  FENCE.VIEW.ASYNC.S ;  /* 0x00000000000073c6 */ /* 0x000ea40000000000 */
[----:B--2---:R1:W2:Y:S01]  /*0760*/  @!UP0 SYNCS.EXCH.64 URZ, [UR6+0x40], UR4 ;  /* 0x00004004063f85b2 */ /* 0x0042a20008000100 */
[----:B------:R-:W-:-:S04]  /*0770*/  @P2 LEA.HI R5, R5, R13, RZ, 0x2 ;  /* 0x0000000d05052211 */ /* 0x000fc800078f10ff */
[----:B------:R-:W-:-:S04]  /*0780*/  @P2 SHF.R.S32.HI R5, RZ, 0x2, R5 ;  /* 0x00000002ff052819 */ /* 0x000fc80000011405 */
[----:B------:R-:W-:Y:S02]  /*0790*/  @P2 ISETP.NE.AND P3, PT, R5, R6, PT ;  /* 0x000000060500220c */ /* 0x000fe40003f65270 */
[----:B------:R-:W-:Y:S02]  /*07a0*/  SEL R5, RZ, 0x1, !P0 ;  /* 0x00000001ff057807 */ /* 0x000fe40004000000 */
[----:B------:R-:W-:Y:S01]  /*07b0*/  @P2 SEL R4, RZ, 0x1, P3 ;  /* 0x00000001ff042807 */ /* 0x000fe20001800000 */
[----:B------:R1:W3:Y:S01]  /*07c0*/  @!UP1 SYNCS.EXCH.64 URZ, [UR6+0x48], UR4 ;  /* 0x00004804063f95b2 */ /* 0x0002e20008000100 */
[----:B0-----:R-:W-:Y:S01]  /*07d0*/  ISETP.EQ.U32.AND P5, PT, R7, 0x1, PT ;  /* 0x000000010700780c */ /* 0x001fe20003fa2070 */
[----:B------:R-:W-:Y:S01]  /*07e0*/  NOP ;  /* 0x0000000000007918 */ /* 0x000fe20000000000 */
[----:B------:R-:W-:-:S05]  /*07f0*/  LOP3.LUT R4, R4, R5, RZ, 0xc0, !PT ;  /* 0x0000000504047212 */ /* 0x000fca00078ec0ff */
[----:B------:R1:W-:Y:S06]  /*0800*/  STL [R1+0x450], R4 ;  /* 0x0004500401007387 */ /* 0x0003ec0000100800 */
[----:B--23--:R-:W-:Y:S05]  /*0810*/  @!P5 BRA `(.L_x_3) ;  /* 0x000000000008d947 */ /* 0x00cfea0003800000 */
[----:B----4-:R-:W-:Y:S01]  /*0820*/  UCGABAR_ARV ;  /* 0x00000000000079c7 */ /* 0x010fe20008000000 */
[----:B------:R-:W-:Y:S05]  /*0830*/  BRA `(.L_x_4) ;  /* 0x0000000000047947 */ /* 0x000fea0003800000 */
.L_x_3:
[----:B----4-:R-:W-:Y:S01]  /*0840*/  NOP ;  /* 0x0000000000007918 */ /* 0x010fe20000000000 */
.L_x_4:
[----:B------:R-:W0:Y:S01]  /*0850*/  LDC R3, c[0x0][0x65c] ;  /* 0x00019700ff037b82 */ /* 0x000e220000000800 */
[----:B-1----:R-:W-:Y:S02]  /*0860*/  IMAD.U32 R4, RZ, RZ, UR9 ;  /* 0x00000009ff047e24 */ /* 0x002fe4000f8e00ff */
[----:B------:R-:W-:Y:S01]  /*0870*/  IMAD.MOV.U32 R5, RZ, RZ, RZ ;  /* 0x000000ffff057224 */ /* 0x000fe200078e00ff */
[----:B0-----:R-:W-:-:S13]  /*0880*/  ISETP.NE.AND P4, PT, R3, 0x1, PT ;  /* 0x000000010300780c */ /* 0x001fda0003f85270 */
[----:B------:R-:W0:Y:S01]  /*0890*/  @P4 LDC R7, c[0x0][0x10] ;  /* 0x00000400ff074b82 */ /* 0x000e220000000800 */
[----:B------:R-:W-:Y:S02]  /*08a0*/  @P4 IMAD.MOV.U32 R3, RZ, RZ, RZ ;  /* 0x000000ffff034224 */ /* 0x000fe400078e00ff */
[----:B------:R-:W-:-:S05]  /*08b0*/  @P4 IMAD.MOV.U32 R13, RZ, RZ, RZ ;  /* 0x000000ffff0d4224 */ /* 0x000fca00078e00ff */
[----:B------:R-:W1:Y:S01]  /*08c0*/  @!P4 LDC R9, c[0x0][0xc] ;  /* 0x00000300ff09cb82 */ /* 0x000e620000000800 */
[----:B0-----:R-:W-:-:S04]  /*08d0*/  @P4 IMAD.WIDE.U32 R6, R7, UR9, R2 ;  /* 0x0000000907064c25 */ /* 0x001fc8000f8e0002 */
[----:B------:R-:W-:Y:S02]  /*08e0*/  @P4 IMAD.MOV.U32 R10, RZ, RZ, R6 ;  /* 0x000000ffff0a4224 */ /* 0x000fe400078e0006 */
[----:B------:R-:W-:Y:S02]  /*08f0*/  @P4 IMAD.IADD R15, R7, 0x1, R13 ;  /* 0x00000001070f4824 */ /* 0x000fe400078e020d */
[----:B-1----:R-:W-:-:S04]  /*0900*/  @!P4 IMAD.WIDE.U32 R4, R2, R9, R4 ;  /* 0x000000090204c225 */ /* 0x002fc800078e0004 */
[----:B------:R-:W-:Y:S02]  /*0910*/  @!P4 IMAD.MOV.U32 R10, RZ, RZ, R4 ;  /* 0x000000ffff0ac224 */ /* 0x000fe400078e0004 */
[----:B------:R-:W-:-:S03]  /*0920*/  @!P4 IMAD.MOV.U32 R15, RZ, RZ, R5 ;  /* 0x000000ffff0fc224 */ /* 0x000fc600078e0005 */
[----:B------:R0:W-:Y:S04]  /*0930*/  STL [R1+0x45c], R10 ;  /* 0x00045c0a01007387 */ /* 0x0001e80000100800 */
[----:B------:R0:W-:Y:S01]  /*0940*/  STL [R1+0x458], R15 ;  /* 0x0004580f01007387 */ /* 0x0001e20000100800 */
[----:B------:R-:W-:Y:S05]  /*0950*/  @!P5 BRA `(.L_x_5) ;  /* 0x00000000000cd947 */ /* 0x000fea0003800000 */
[----:B------:R-:W-:Y:S01]  /*0960*/  UCGABAR_WAIT ;  /* 0x0000000000007dc7 */ /* 0x000fe20008000000 */
[----:B------:R-:W-:Y:S01]  /*0970*/  CCTL.IVALL ;  /* 0x00000000ff00798f */ /* 0x000fe20002000000 */
[----:B------:R-:W-:Y:S05]  /*0980*/  BRA `(.L_x_6) ;  /* 0x0000000000047947 */ /* 0x000fea0003800000 */
.L_x_5:
[----:B------:R-:W-:Y:S06]  /*0990*/  BAR.SYNC.DEFER_BLOCKING 0x0 ;  /* 0x0000000000007b1d */ /* 0x000fec0000010000 */
.L_x_6:
[----:B------:R-:W-:Y:S05]  /*09a0*/  @!P1 BRA `(.L_x_7) ;  /* 0x0000027c000c9947 */ /* 0x000fea0003800000 */
[----:B------:R-:W-:-:S06]  /*09b0*/  UISETP.GT.U32.AND UP0, UPT, UR10, 0x1, UPT ;  /* 0x000000010a00788c */ /* 0x000fcc000bf04070 */
[----:B------:R-:W-:-:S13]  /*09c0*/  PLOP3.LUT P0, PT, PT, PT, UP0, 0x80, 0x0 ;  /* 0x000000000000781c */ /* 0x000fda0003f0f008 */
[----:B------:R-:W-:Y:S05]  /*09d0*/  @P0 EXIT ;  /* 0x000000000000094d */ /* 0x000fea0003800000 */
[----:B------:R-:W-:Y:S01]  /*09e0*/  IMAD.MOV.U32 R6, RZ, RZ, -0x1 ;  /* 0xffffffffff067424 */ /* 0x000fe200078e00ff */
[----:B------:R-:W-:Y:S01]  /*09f0*/  ULDC.64 UR4, c[0x0][0x650] ;  /* 0x0001940000047ab9 */ /* 0x000fe20000000a00 */
[----:B------:R-:W-:Y:S01]  /*0a00*/  IMAD.MOV.U32 R5, RZ, RZ, -0x1 ;  /* 0xffffffffff057424 */ /* 0x000fe200078e00ff */
[----:B------:R-:W-:Y:S01]  /*0a10*/  ISETP.GE.U32.AND P0, PT, R10, UR4, PT ;  /* 0x000000040a007c0c */ /* 0x000fe2000bf06070 */
[----:B------:R-:W-:Y:S01]  /*0a20*/  UMOV UR9, 0xffffffff ;  /* 0xffffffff00097882 */ /* 0x000fe20000000000 */
[----:B------:R1:W-:Y:S01]  /*0a30*/  STL [R1+0x464], R6 ;  /* 0x0004640601007387 */ /* 0x0003e20000100800 */
[----:B------:R-:W-:Y:S02]  /*0a40*/  PRMT R4, RZ, 0x7610, R4 ;  /* 0x00007610ff047816 */ /* 0x000fe40000000004 */
[----:B------:R-:W-:Y:S01]  /*0a50*/  ISETP.GE.U32.AND.EX P0, PT, R15, UR5, PT, P0 ;  /* 0x000000050f007c0c */ /* 0x000fe2000bf06100 */
[----:B------:R1:W-:-:S12]  /*0a60*/  STL [R1+0x460], R5 ;  /* 0x0004600501007387 */ /* 0x0003d80000100800 */
[----:B-1----:R-:W-:Y:S05]  /*0a70*/  @P0 BRA `(.L_x_8) ;  /* 0x00000004003c0947 */ /* 0x002fea0003800000 */
[----:B------:R-:W-:Y:S01]  /*0a80*/  ULDC.64 UR14, c[0x0][0x628] ;  /* 0x00018a00000e7ab9 */ /* 0x000fe20000000a00 */
[----:B------:R-:W1:Y:S01]  /*0a90*/  LDC.64 R8, c[0x0][0x620] ;  /* 0x00018800ff087b82 */ /* 0x000e620000000a00 */
[----:B------:R-:W-:Y:S01]  /*0aa0*/  ISETP.NE.U32.AND P0, PT, RZ, UR14, PT ;  /* 0x0000000eff007c0c */ /* 0x000fe2000bf05070 */
[----:B------:R-:W-:Y:S01]  /*0ab0*/  ULDC UR11, c[0x0][0x630] ;  /* 0x00018c00000b7ab9 */ /* 0x000fe20000000800 */
[----:B------:R-:W-:Y:S02]  /*0ac0*/  R2UR UR4, R10 ;  /* 0x000000000a0472ca */ /* 0x000fe400000e0000 */
[----:B------:R-:W-:Y:S02]  /*0ad0*/  ISETP.NE.AND.EX P0, PT, RZ, UR15, PT, P0 ;  /* 0x0000000fff007c0c */ /* 0x000fe4000bf05300 */
[----:B------:R-:W-:-:S11]  /*0ae0*/  R2UR UR5, R15 ;  /* 0x000000000f0572ca */ /* 0x000fd600000e0000 */
[----:B------:R-:W-:Y:S05]  /*0af0*/  @!P0 BRA `(.L_x_9) ;  /* 0x0000000000308947 */ /* 0x000fea0003800000 */
[----:B------:R-:W-:Y:S01]  /*0b00*/  R2UR UR4, R10 ;  /* 0x000000000a0472ca */ /* 0x000fe200000e0000 */
[----:B------:R-:W-:Y:S01]  /*0b10*/  ULDC UR8, c[0x0][0x634] ;  /* 0x00018d0000087ab9 */ /* 0x000fe20000000800 */
[----:B------:R-:W-:-:S11]  /*0b20*/  R2UR UR10, R15 ;  /* 0x000000000f0a72ca */ /* 0x000fd600000e0000 */
[----:B------:R-:W-:-:S04]  /*0b30*/  UIADD3 UR8, UP0, UR4, UR8, URZ ;  /* 0x0000000804087290 */ /* 0x000fc8000ff1e03f */
[----:B------:R-:W-:-:S04]  /*0b40*/  UIADD3.X UR10, URZ, UR10, URZ, UP0, !UPT ;  /* 0x0000000a3f0a7290 */ /* 0x000fc800087fe43f */
[----:B------:R-:W-:-:S04]  /*0b50*/  UIMAD.WIDE.U32 UR4, UR10, UR14, URZ ;  /* 0x0000000e0a0472a5 */ /* 0x000fc8000f8e003f */
[----:B------:R-:W-:Y:S02]  /*0b60*/  UIMAD.WIDE.U32 UR6, UP0, UR8, UR15, UR4 ;  /* 0x0000000f080672a5 */ /* 0x000fe4000f800004 */
[----:B------:R-:W-:Y:S02]  /*0b70*/  UIMAD.WIDE.U32 UR4, UR8, UR14, URZ ;  /* 0x0000000e080472a5 */ /* 0x000fe4000f8e003f */
[----:B------:R-:W-:Y:S02]  /*0b80*/  UIADD3.X UR9, URZ, URZ, URZ, UP0, !UPT ;  /* 0x0000003f3f097290 */ /* 0x000fe400087fe43f */
[----:B------:R-:W-:Y:S01]  /*0b90*/  UIADD3 URZ, UP0, UR5, UR6, URZ ;  /* 0x00000006053f7290 */ /* 0x000fe2000ff1e03f */
[----:B------:R-:W-:-:S03]  /*0ba0*/  UMOV UR8, UR7 ;  /* 0x0000000700087c82 */ /* 0x000fc60008000000 */
[----:B------:R-:W-:-:S12]  /*0bb0*/  UIMAD.WIDE.U32.X UR4, UR10, UR15, UR8, UP0 ;  /* 0x0000000f0a0472a5 */ /* 0x000fd800080e0408 */
.L_x_9:
[----:B------:R-:W-:Y:S01]  /*0bc0*/  USHF.R.U64 UR9, UR4, UR11, UR5 ;  /* 0x0000000b04097299 */ /* 0x000fe20008001205 */
[----:B------:R-:W2:Y:S01]  /*0bd0*/  LDC.64 R20, c[0x0][0x640] ;  /* 0x00019000ff147b82 */ /* 0x000ea20000000a00 */
[----:B------:R-:W-:Y:S01]  /*0be0*/  USHF.R.U32.HI UR4, URZ, UR11, UR5 ;  /* 0x0000000b3f047299 */ /* 0x000fe20008011605 */
[----:B------:R-:W-:Y:S02]  /*0bf0*/  IMAD.MOV.U32 R4, RZ, RZ, R10 ;  /* 0x000000ffff047224 */ /* 0x000fe400078e000a */
[----:B------:R-:W-:Y:S01]  /*0c00*/  IMAD R25, R11, R12, R2 ;  /* 0x0000000c0b197224 */ /* 0x000fe200078e0202 */
[----:B------:R-:W-:Y:S01]  /*0c10*/  IADD3 R3, P0, RZ, -UR9, RZ ;  /* 0x80000009ff037c10 */ /* 0x000fe2000ff1e0ff */
[----:B------:R-:W-:Y:S02]  /*0c20*/  IMAD.MOV.U32 R11, RZ, RZ, 0x1 ;  /* 0x00000001ff0b7424 */ /* 0x000fe400078e00ff */
[----:B------:R-:W0:Y:S02]  /*0c30*/  LDC R14, c[0x0][0x618] ;  /* 0x00018600ff0e7b82 */ /* 0x000e240000000800 */
[----:B------:R-:W-:-:S04]  /*0c40*/  IMAD.X R5, RZ, RZ, ~UR4, P0 ;  /* 0x80000004ff057e24 */ /* 0x000fc800080e06ff */
[-C--:B-1----:R-:W-:Y:S02]  /*0c50*/  IMAD R6, R5, R8.reuse, RZ ;  /* 0x0000000805067224 */ /* 0x082fe400078e02ff */
[----:B------:R-:W1:Y:S01]  /*0c60*/  LDC R16, c[0x0][0x608] ;  /* 0x00018200ff107b82 */ /* 0x000e620000000800 */
[----:B------:R-:W-:Y:S02]  /*0c70*/  IMAD.MOV.U32 R5, RZ, RZ, R15 ;  /* 0x000000ffff057224 */ /* 0x000fe400078e000f */
[----:B------:R-:W-:-:S05]  /*0c80*/  IMAD.WIDE.U32 R4, R3, R8, R4 ;  /* 0x0000000803047225 */ /* 0x000fca00078e0004 */
[----:B------:R-:W3:Y:S01]  /*0c90*/  LDC R18, c[0x0][0x658] ;  /* 0x00019600ff127b82 */ /* 0x000ee20000000800 */
[----:B------:R-:W-:Y:S01]  /*0ca0*/  IMAD R3, R3, R9, R6 ;  /* 0x0000000903037224 */ /* 0x000fe200078e0206 */
[----:B--2---:R-:W-:-:S03]  /*0cb0*/  ISETP.NE.U32.AND P0, PT, R20, RZ, PT ;  /* 0x000000ff1400720c */ /* 0x004fc60003f05070 */
[----:B------:R-:W-:Y:S01]  /*0cc0*/  IMAD.IADD R3, R5, 0x1, R3 ;  /* 0x0000000105037824 */ /* 0x000fe200078e0203 */
[----:B------:R-:W-:Y:S01]  /*0cd0*/  ISETP.NE.AND.EX P0, PT, R21, RZ, PT, P0 ;  /* 0x000000ff1500720c */ /* 0x000fe20003f05300 */
[----:B------:R-:W-:Y:S01]  /*0ce0*/  IMAD.MOV.U32 R5, RZ, RZ, -0x1 ;  /* 0xffffffffff057424 */ /* 0x000fe200078e00ff */
[----:B------:R-:W2:Y:S02]  /*0cf0*/  LDC R13, c[0x0][0x600] ;  /* 0x00018000ff0d7b82 */ /* 0x000ea40000000800 */
[-CC-:B0-----:R-:W-:Y:S02]  /*0d00*/  SHF.R.U64 R10, R4, R14.reuse, R3.reuse ;  /* 0x0000000e040a7219 */ /* 0x181fe40000001203 */
[----:B------:R-:W-:-:S04]  /*0d10*/  SHF.R.U32.HI R3, RZ, R14, R3 ;  /* 0x0000000eff037219 */ /* 0x000fc80000011603 */
[----:B------:R-:W0:Y:S01]  /*0d20*/  LDC R15, c[0x0][0x648] ;  /* 0x00019200ff0f7b82 */ /* 0x000e220000000800 */
[-CC-:B-1----:R-:W-:Y:S02]  /*0d30*/  SHF.R.U64 R23, R10, R16.reuse, R3.reuse ;  /* 0x000000100a177219 */ /* 0x182fe40000001203 */
[----:B------:R-:W-:-:S05]  /*0d40*/  SHF.R.U32.HI R3, RZ, R16, R3 ;  /* 0x00000010ff037219 */ /* 0x000fca0000011603 */
[----:B------:R-:W1:Y:S01]  /*0d50*/  LDC R17, c[0x0][0x638] ;  /* 0x00018e00ff117b82 */ /* 0x000e620000000800 */
[-C--:B---3--:R-:W-:Y:S02]  /*0d60*/  SHF.L.U32 R2, R5, R18.reuse, RZ ;  /* 0x0000001205027219 */ /* 0x088fe400000006ff */
[--C-:B------:R-:W-:Y:S02]  /*0d70*/  SHF.R.U64 R12, R23, R18, R3.reuse ;  /* 0x00000012170c7219 */ /* 0x100fe40000001203 */
[----:B------:R-:W-:Y:S02]  /*0d80*/  LOP3.LUT R8, RZ, R2, RZ, 0x33, !PT ;  /* 0x00000002ff087212 */ /* 0x000fe400078e33ff */
[----:B------:R-:W-:Y:S01]  /*0d90*/  SHF.R.U32.HI R3, RZ, R18, R3 ;  /* 0x00000012ff037219 */ /* 0x000fe20000011603 */
[----:B------:R-:W3:Y:S01]  /*0da0*/  LDC R19, c[0x0][0x610] ;  /* 0x00018400ff137b82 */ /* 0x000ee20000000800 */
[----:B------:R-:W-:Y:S01]  /*0db0*/  IMAD.MOV.U32 R2, RZ, RZ, R12 ;  /* 0x000000ffff027224 */ /* 0x000fe200078e000c */
[----:B------:R-:W-:Y:S06]  /*0dc0*/  @!P0 BRA `(.L_x_10) ;  /* 0x0000000000288947 */ /* 0x000fec0003800000 */
[----:B------:R-:W4:Y:S02]  /*0dd0*/  LDC R7, c[0x0][0x64c] ;  /* 0x00019300ff077b82 */ /* 0x000f240000000800 */
[----:B----4-:R-:W-:-:S05]  /*0de0*/  IADD3 R7, P0, R12, R7, RZ ;  /* 0x000000070c077210 */ /* 0x010fca0007f1e0ff */
[----:B------:R-:W-:-:S04]  /*0df0*/  IMAD.X R9, RZ, RZ, R3, P0 ;  /* 0x000000ffff097224 */ /* 0x000fc800000e0603 */
[----:B------:R-:W-:-:S04]  /*0e00*/  IMAD.WIDE.U32 R2, R9, R20, RZ ;  /* 0x0000001409027225 */ /* 0x000fc800078e00ff */
[----:B------:R-:W-:-:S04]  /*0e10*/  IMAD.WIDE.U32 R4, P0, R7, R21, R2 ;  /* 0x0000001507047225 */ /* 0x000fc80007800002 */
[----:B------:R-:W-:-:S04]  /*0e20*/  IMAD.WIDE.U32 R2, R7, R20, RZ ;  /* 0x0000001407027225 */ /* 0x000fc800078e00ff */
[----:B------:R-:W-:Y:S01]  /*0e30*/  IMAD.X R7, RZ, RZ, RZ, P0 ;  /* 0x000000ffff077224 */ /* 0x000fe200000e06ff */
[----:B------:R-:W-:Y:S01]  /*0e40*/  IADD3 RZ, P0, R3, R4, RZ ;  /* 0x0000000403ff7210 */ /* 0x000fe20007f1e0ff */
[----:B------:R-:W-:-:S04]  /*0e50*/  IMAD.MOV.U32 R6, RZ, RZ, R5 ;  /* 0x000000ffff067224 */ /* 0x000fc800078e0005 */
[----:B------:R-:W-:-:S08]  /*0e60*/  IMAD.WIDE.U32.X R2, R9, R21, R6, P0 ;  /* 0x0000001509027225 */ /* 0x000fd000000e0406 */
.L_x_10:
[----:B0-----:R-:W-:Y:S01]  /*0e70*/  SHF.R.U64 R4, R2, R15, R3 ;  /* 0x0000000f02047219 */ /* 0x001fe20000001203 */
[----:B--2---:R-:W-:Y:S01]  /*0e80*/  VIADD R5, R13, 0xffffffff ;  /* 0xffffffff0d057836 */ /* 0x004fe20000000000 */
[----:B------:R-:W-:Y:S02]  /*0e90*/  SHF.L.U32 R2, R11, R18, RZ ;  /* 0x000000120b027219 */ /* 0x000fe400000006ff */
[----:B------:R-:W-:Y:S01]  /*0ea0*/  LOP3.LUT R3, R23, R8, RZ, 0xc0, !PT ;  /* 0x0000000817037212 */ /* 0x000fe200078ec0ff */
[----:B------:R-:W-:Y:S01]  /*0eb0*/  IMAD.MOV R6, RZ, RZ, -R4 ;  /* 0x000000ffff067224 */ /* 0x000fe200078e0a04 */
[----:B------:R-:W-:Y:S02]  /*0ec0*/  SEL R0, R0, R25, !P4 ;  /* 0x0000001900007207 */ /* 0x000fe40006000000 */
[----:B------:R-:W-:Y:S01]  /*0ed0*/  LOP3.LUT R5, R10, R5, RZ, 0xc0, !PT ;  /* 0x000000050a057212 */ /* 0x000fe200078ec0ff */
[----:B------:R-:W-:Y:S02]  /*0ee0*/  IMAD R3, R2, R4, R3 ;  /* 0x0000000402037224 */ /* 0x000fe400078e0203 */
[----:B-1----:R-:W-:-:S02]  /*0ef0*/  IMAD R2, R6, R17, R12 ;  /* 0x0000001106027224 */ /* 0x002fc400078e020c */
[----:B---3--:R-:W-:Y:S02]  /*0f00*/  IMAD R0, R3, R19, R0 ;  /* 0x0000001303007224 */ /* 0x008fe400078e0200 */
[----:B------:R-:W-:Y:S02]  /*0f10*/  IMAD R3, R2, R13, R5 ;  /* 0x0000000d02037224 */ /* 0x000fe400078e0205 */
[----:B------:R-:W-:-:S03]  /*0f20*/  IMAD.MOV.U32 R4, RZ, RZ, 0x1 ;  /* 0x00000001ff047424 */ /* 0x000fc600078e00ff */
[----:B------:R-:W-:Y:S02]  /*0f30*/  SEL R2, R3, R0, !P4 ;  /* 0x0000000003027207 */ /* 0x000fe40006000000 */
[----:B------:R-:W-:-:S03]  /*0f40*/  SEL R0, R0, R3, !P4 ;  /* 0x0000000300007207 */ /* 0x000fc60006000000 */
[----:B------:R1:W-:Y:S04]  /*0f50*/  STL [R1+0x460], R2 ;  /* 0x0004600201007387 */ /* 0x0003e80000100800 */
[----:B------:R1:W-:Y:S02]  /*0f60*/  STL [R1+0x464], R0 ;  /* 0x0004640001007387 */ /* 0x0003e40000100800 */
.L_x_8:
[----:B------:R-:W-:-:S08]  /*0f70*/  NOP ;  /* 0x0000000000007918 */ /* 0x000fd00000000000 */
[----:B------:R-:W2:Y:S02]  /*0f80*/  USETMAXREG.TRY_ALLOC.CTAPOOL UP0, 0xf0 ;  /* 0x000000f0000079c8 */ /* 0x000ea40008000600 */
[----:B--2---:R-:W-:-:S13]  /*0f90*/  PLOP3.LUT P0, PT, PT, PT, UP0, 0x80, 0x0 ;  /* 0x000000000000781c */ /* 0x004fda0003f0f008 */
[----:B------:R-:W-:Y:S05]  /*0fa0*/  @!P0 BRA `(.L_x_8) ;  /* 0xfffffffc00f08947 */ /* 0x000fea000383ffff */
[----:B------:R-:W-:Y:S01]  /*0fb0*/  ULDC.64 UR4, c[0x0][0x598] ;  /* 0x0001660000047ab9 */ /* 0x000fe20000000a00 */
[----:B------:R-:W-:Y:S01]  /*0fc0*/  ULDC.64 UR14, c[0x0][0x208] ;  /* 0x00008200000e7ab9 */ /* 0x000fe20000000a00 */
[----:B------:R-:W-:-:S04]  /*0fd0*/  ISETP.NE.U32.AND P0, PT, RZ, UR4, PT ;  /* 0x00000004ff007c0c */ /* 0x000fc8000bf05070 */
[----:B------:R-:W-:-:S13]  /*0fe0*/  ISETP.NE.AND.EX P0, PT, RZ, UR5, PT, P0 ;  /* 0x00000005ff007c0c */ /* 0x000fda000bf05300 */
[----:B------:R-:W-:Y:S05]  /*0ff0*/  @!P0 BRA `(.L_x_11) ;  /* 0x0000000000208947 */ /* 0x000fea0003800000 */
[----:B-1----:R-:W1:Y:S02]  /*1000*/  LDC.64 R2, c[0x0][0x598] ;  /* 0x00016600ff027b82 */ /* 0x002e640000000a00 */
[----:B-1----:R-:W2:Y:S02]  /*1010*/  LDG.E.64 R2, desc[UR14][R2.64] ;  /* 0x0000000e02027981 */ /* 0x002ea4000c1e1b00 */
[----:B--2---:R-:W-:-:S04]  /*1020*/  ISETP.NE.U32.AND P0, PT, R2, RZ, PT ;  /* 0x000000ff0200720c */ /* 0x004fc80003f05070 */
[----:B------:R-:W-:-:S13]  /*1030*/  ISETP.NE.AND.EX P0, PT, R3, RZ, PT, P0 ;  /* 0x000000ff0300720c */ /* 0x000fda0003f05300 */
[----:B------:R-:W-:Y:S05]  /*1040*/  @!P0 BRA `(.L_x_11) ;  /* 0x00000000000c8947 */ /* 0x000fea0003800000 */
[----:B------:R-:W2:Y:S02]  /*1050*/  LD.E R2, desc[UR14][R2.64] ;  /* 0x0000000e02027980 */ /* 0x000ea4000c101900 */
[----:B--2---:R-:W-:Y:S01]  /*1060*/  R2UR UR20, R2 ;  /* 0x00000000021472ca */ /* 0x004fe200000e0000 */
[----:B------:R-:W-:-:S14]  /*1070*/  BRA `(.L_x_12) ;  /* 0x0000000000247947 */ /* 0x000fdc0003800000 */
.L_x_11:
[----:B------:R-:W-:Y:S02]  /*1080*/  ULDC.64 UR4, c[0x0][0x588] ;  /* 0x0001620000047ab9 */ /* 0x000fe40000000a00 */
[----:B------:R-:W-:-:S04]  /*1090*/  ISETP.NE.U32.AND P0, PT, RZ, UR4, PT ;  /* 0x00000004ff007c0c */ /* 0x000fc8000bf05070 */
[----:B------:R-:W-:-:S13]  /*10a0*/  ISETP.NE.AND.EX P0, PT, RZ, UR5, PT, P0 ;  /* 0x00000005ff007c0c */ /* 0x000fda000bf05300 */
[----:B------:R-:W-:Y:S05]  /*10b0*/  @!P0 BRA `(.L_x_13) ;  /* 0x0000000000108947 */ /* 0x000fea0003800000 */
[----:B-1----:R-:W1:Y:S02]  /*10c0*/  LDC.64 R2, c[0x0][0x588] ;  /* 0x00016200ff027b82 */ /* 0x002e640000000a00 */
[----:B-1----:R-:W2:Y:S02]  /*10d0*/  LDG.E R2, desc[UR14][R2.64] ;  /* 0x0000000e02027981 */ /* 0x002ea4000c1e1900 */
[----:B--2---:R-:W-:Y:S01]  /*10e0*/  R2UR UR20, R2 ;  /* 0x00000000021472ca */ /* 0x004fe200000e0000 */
[----:B------:R-:W-:-:S14]  /*10f0*/  BRA `(.L_x_12) ;  /* 0x0000000000047947 */ /* 0x000fdc0003800000 */
.L_x_13:
[----:B------:R-:W-:-:S05]  /*1100*/  ULDC UR20, c[0x0][0x580] ;  /* 0x0001600000147ab9 */ /* 0x000fca0000000800 */
.L_x_12:
[----:B------:R-:W-:Y:S02]  /*1110*/  ULDC.64 UR4, c[0x0][0x5a0] ;  /* 0x0001680000047ab9 */ /* 0x000fe40000000a00 */
        /* <DEDUP_REMOVED lines=11> */
.L_x_14:
        /* <DEDUP_REMOVED lines=8> */
.L_x_16:
[----:B------:R-:W-:-:S05]  /*1250*/  ULDC UR21, c[0x0][0x584] ;  /* 0x0001610000157ab9 */ /* 0x000fca0000000800 */
.L_x_15:
[----:B------:R-:W-:-:S13]  /*1260*/  LOP3.LUT P0, RZ, R4, 0xff, RZ, 0xc0, !PT ;  /* 0x000000ff04ff7812 */ /* 0x000fda000780c0ff */
[----:B------:R-:W-:Y:S05]  /*1270*/  @!P0 EXIT ;  /* 0x000000000000894d */ /* 0x000fea0003800000 */
[----:B------:R-:W-:Y:S01]  /*1280*/  ULDC UR4, c[0x0][0x28c] ;  /* 0x0000a30000047ab9 */ /* 0x000fe20000000800 */
[----:B------:R-:W-:Y:S02]  /*1290*/  ULOP3.LUT UR22, UR13, 0x1, URZ, 0xfc, !UPT ;  /* 0x000000010d167892 */ /* 0x000fe4000f8efc3f */
[----:B------:R-:W-:-:S04]  /*12a0*/  UIADD3 UR4, UR4, 0x7f, URZ ;  /* 0x0000007f04047890 */ /* 0x000fc8000fffe03f */
[----:B------:R-:W-:-:S04]  /*12b0*/  USHF.R.S32.HI UR5, URZ, 0x1f, UR4 ;  /* 0x0000001f3f057899 */ /* 0x000fc80008011404 */
[----:B------:R-:W-:-:S03]  /*12c0*/  ULEA.HI UR5, UR5, UR4, URZ, 0x7 ;  /* 0x0000000405057291 */ /* 0x000fc6000f8f383f */
[----:B------:R-:W-:Y:S01]  /*12d0*/  UMOV UR4, URZ ;  /* 0x0000003f00047c82 */ /* 0x000fe20008000000 */
[----:B------:R-:W-:-:S03]  /*12e0*/  USHF.R.S32.HI UR10, URZ, 0x7, UR5 ;  /* 0x000000073f0a7899 */ /* 0x000fc60008011405 */
[----:B------:R-:W-:-:S09]  /*12f0*/  UMOV UR5, URZ ;  /* 0x0000003f00057c82 */ /* 0x000fd20008000000 */
.L_x_555:
[----:B------:R-:W-:Y:S01]  /*1300*/  STL [R1+0x44c], RZ ;  /* 0x00044cff01007387 */ /* 0x000fe20000100800 */
[----:B--2---:R-:W2:Y:S01]  /*1310*/  S2UR UR18, SR_CgaCtaId ;  /* 0x00000000001279c3 */ /* 0x004ea20000008800 */
[----:B------:R-:W-:Y:S01]  /*1320*/  UMOV UR17, 0x400 ;  /* 0x0000040000117882 */ /* 0x000fe20000000000 */
[----:B------:R-:W-:Y:S01]  /*1330*/  UMOV UR6, URZ ;  /* 0x0000003f00067c82 */ /* 0x000fe20008000000 */
[----:B------:R-:W-:Y:S01]  /*1340*/  STL [R1+0x448], RZ ;  /* 0x000448ff01007387 */ /* 0x000fe20000100800 */
[----:B------:R-:W-:Y:S01]  /*1350*/  UMOV UR7, URZ ;  /* 0x0000003f00077c82 */ /* 0x000fe20008000000 */
[----:B------:R-:W-:Y:S01]  /*1360*/  UMOV UR8, URZ ;  /* 0x0000003f00087c82 */ /* 0x000fe20008000000 */
[----:B------:R-:W-:Y:S01]  /*1370*/  UMOV UR23, UR5 ;  /* 0x0000000500177c82 */ /* 0x000fe20008000000 */
[----:B------:R-:W-:Y:S01]  /*1380*/  STL [R1+0x444], RZ ;  /* 0x000444ff01007387 */ /* 0x000fe20000100800 */
[----:B-1----:R-:W1:Y:S01]  /*1390*/  LDC R2, c[0x0][0x28c] ;  /* 0x0000a300ff027b82 */ /* 0x002e620000000800 */
[----:B------:R-:W-:Y:S01]  /*13a0*/  UMOV UR24, UR4 ;  /* 0x0000000400187c82 */ /* 0x000fe20008000000 */
[----:B------:R-:W-:Y:S01]  /*13b0*/  CS2R R236, SRZ ;  /* 0x0000000000ec7805 */ /* 0x000fe2000001ff00 */
[----:B------:R-:W-:Y:S01]  /*13c0*/  STL [R1+0x440], RZ ;  /* 0x000440ff01007387 */ /* 0x000fe20000100800 */
[----:B------:R-:W-:-:S02]  /*13d0*/  CS2R R234, SRZ ;  /* 0x0000000000ea7805 */ /* 0x000fc4000001ff00 */
[----:B------:R-:W-:Y:S02]  /*13e0*/  CS2R R232, SRZ ;  /* 0x0000000000e87805 */ /* 0x000fe4000001ff00 */
[----:B------:R-:W-:Y:S01]  /*13f0*/  CS2R R230, SRZ ;  /* 0x0000000000e67805 */ /* 0x000fe2000001ff00 */
[----:B------:R-:W-:Y:S01]  /*1400*/  STL [R1+0x43c], RZ ;  /* 0x00043cff01007387 */ /* 0x000fe20000100800 */
[----:B------:R-:W-:Y:S02]  /*1410*/  CS2R R228, SRZ ;  /* 0x0000000000e47805 */ /* 0x000fe4000001ff00 */
[----:B------:R-:W-:Y:S02]  /*1420*/  CS2R R226, SRZ ;  /* 0x0000000000e27805 */ /* 0x000fe4000001ff00 */
        /* <DEDUP_REMOVED lines=14> */
[----:B-1----:R-:W-:Y:S02]  /*1510*/  ISETP.GE.AND P0, PT, R2, 0x1, PT ;  /* 0x000000010200780c */ /* 0x002fe40003f06270 */
        /* <DEDUP_REMOVED lines=41> */
[----:B0-----:R-:W-:Y:S01]  /*17b0*/  CS2R R14, SRZ ;  /* 0x00000000000e7805 */ /* 0x001fe2000001ff00 */
        /* <DEDUP_REMOVED lines=93> */
[----:B------:R-:W-:-:S03]  /*1d90*/  CS2R R150, SRZ ;  /* 0x0000000000967805 */ /* 0x000fc6000001ff00 */
[----:B------:R-:W-:Y:S04]  /*1da0*/  STL [R1+0x3a0], RZ ;  /* 0x0003a0ff01007387 */ /* 0x000fe80000100800 */
        /* <DEDUP_REMOVED lines=104> */
[----:B------:R-:W-:Y:S04]  /*2430*/  STL [R1], RZ ;  /* 0x000000ff01007387 */ /* 0x000fe80000100800 */
        /* <DEDUP_REMOVED lines=39> */
[----:B------:R-:W-:Y:S01]  /*26b0*/  STL [R1+0xa0], RZ ;  /* 0x0000a0ff01007387 */ /* 0x000fe20000100800 */
[----:B------:R-:W0:Y:S03]  /*26c0*/  S2R R0, SR_TID.X ;  /* 0x0000000000007919 */ /* 0x000e260000002100 */
        /* <DEDUP_REMOVED lines=8> */
[----:B0-----:R-:W-:-:S03]  /*2750*/  LOP3.LUT R0, R0, 0x80, RZ, 0xc0, !PT ;  /* 0x0000008000007812 */ /* 0x001fc600078ec0ff */
[----:B------:R-:W-:Y:S01]  /*2760*/  STL [R1+0xc4], RZ ;  /* 0x0000c4ff01007387 */ /* 0x000fe20000100800 */
[----:B------:R-:W-:-:S03]  /*2770*/  SHF.R.U32.HI R0, RZ, 0x7, R0 ;  /* 0x00000007ff007819 */ /* 0x000fc60000011600 */
        /* <DEDUP_REMOVED lines=33> */
[----:B------:R-:W0:Y:S04]  /*2990*/  SHFL.IDX PT, R0, R0, RZ, 0x1f ;  /* 0x00001fff00007589 */ /* 0x000e2800000e0000 */
[----:B------:R1:W-:Y:S04]  /*29a0*/  STL [R1+0x14c], RZ ;  /* 0x00014cff01007387 */ /* 0x0003e80000100800 */
[----:B------:R1:W-:Y:S04]  /*29b0*/  STL [R1+0x150], RZ ;  /* 0x000150ff01007387 */ /* 0x0003e80000100800 */
[----:B------:R1:W-:Y:S04]  /*29c0*/  STL [R1+0x154], RZ ;  /* 0x000154ff01007387 */ /* 0x0003e80000100800 */
[----:B------:R1:W-:Y:S04]  /*29d0*/  STL [R1+0x158], RZ ;  /* 0x000158ff01007387 */ /* 0x0003e80000100800 */
[----:B------:R1:W-:Y:S04]  /*29e0*/  STL [R1+0x15c], RZ ;  /* 0x00015cff01007387 */ /* 0x0003e80000100800 */
[----:B------:R1:W-:Y:S01]  /*29f0*/  STL [R1+0x160], RZ ;  /* 0x000160ff01007387 */ /* 0x0003e20000100800 */
[----:B0-----:R-:W-:-:S03]  /*2a00*/  R2UR UR11, R0 ;  /* 0x00000000000b72ca */ /* 0x001fc600000e0000 */
[----:B------:R1:W-:Y:S04]  /*2a10*/  STL [R1+0x164], RZ ;  /* 0x000164ff01007387 */ /* 0x0003e80000100800 */
[----:B------:R1:W-:Y:S04]  /*2a20*/  STL [R1+0x168], RZ ;  /* 0x000168ff01007387 */ /* 0x0003e80000100800 */
[----:B------:R1:W-:Y:S02]  /*2a30*/  STL [R1+0x16c], RZ ;  /* 0x00016cff01007387 */ /* 0x0003e40000100800 */
[----:B------:R-:W-:-:S02]  /*2a40*/  ULEA.HI UR12, UR11, UR11, URZ, 0x1 ;  /* 0x0000000b0b0c7291 */ /* 0x000fc4000f8f083f */
[----:B------:R1:W-:Y:S02]  /*2a50*/  STL [R1+0x170], RZ ;  /* 0x000170ff01007387 */ /* 0x0003e40000100800 */
[----:B------:R-:W-:Y:S02]  /*2a60*/  ULOP3.LUT UR16, UR12, 0x7fffe, URZ, 0xc0, !UPT ;  /* 0x0007fffe0c107892 */ /* 0x000fe4000f8ec03f */
[----:B------:R1:W-:Y:S01]  /*2a70*/  STL [R1+0x174], RZ ;  /* 0x000174ff01007387 */ /* 0x0003e20000100800 */
[----:B--2---:R-:W-:Y:S02]  /*2a80*/  ULEA UR12, UR18, UR17, 0x18 ;  /* 0x00000011120c7291 */ /* 0x004fe4000f8ec03f */
[----:B------:R-:W-:Y:S01]  /*2a90*/  UIADD3 UR16, UR11, -UR16, URZ ;  /* 0x800000100b107290 */ /* 0x000fe2000fffe03f */
[----:B------:R1:W-:Y:S03]  /*2aa0*/  STL [R1+0x178], RZ ;  /* 0x000178ff01007387 */ /* 0x0003e60000100800 */
[----:B------:R-:W-:Y:S01]  /*2ab0*/  ULEA UR16, UR16, UR12, 0xd ;  /* 0x0000000c10107291 */ /* 0x000fe2000f8e683f */
[----:B------:R1:W-:Y:S03]  /*2ac0*/  STL [R1+0x17c], RZ ;  /* 0x00017cff01007387 */ /* 0x0003e60000100800 */
[----:B------:R-:W-:Y:S01]  /*2ad0*/  UIADD3 UR16, UR16, 0x100, URZ ;  /* 0x0000010010107890 */ /* 0x000fe2000fffe03f */
[----:B------:R1:W-:Y:S03]  /*2ae0*/  STL [R1+0x180], RZ ;  /* 0x000180ff01007387 */ /* 0x0003e60000100800 */
[----:B------:R-:W-:Y:S01]  /*2af0*/  USHF.R.U32.HI UR11, URZ, 0x4, UR16 ;  /* 0x000000043f0b7899 */ /* 0x000fe20008011610 */
[----:B------:R1:W-:Y:S03]  /*2b00*/  STL [R1+0x184], RZ ;  /* 0x000184ff01007387 */ /* 0x0003e60000100800 */
[----:B------:R-:W-:Y:S01]  /*2b10*/  ULOP3.LUT UR11, UR11, 0x3fff, URZ, 0xc0, !UPT ;  /* 0x00003fff0b0b7892 */ /* 0x000fe2000f8ec03f */
[----:B------:R1:W-:Y:S04]  /*2b20*/  STL [R1+0x188], RZ ;  /* 0x000188ff01007387 */ /* 0x0003e80000100800 */
        /* <DEDUP_REMOVED lines=28> */
[----:B------:R1:W-:Y:S01]  /*2cf0*/  STL [R1+0x1fc], RZ ;  /* 0x0001fcff01007387 */ /* 0x0003e20000100800 */
[----:B------:R-:W-:Y:S05]  /*2d00*/  @!P0 BRA `(.L_x_17) ;  /* 0x0000006000a88947 */ /* 0x000fea0003800000 */
[----:B------:R-:W-:-:S06]  /*2d10*/  UISETP.NE.AND UP0, UPT, UR22, 0x3, UPT ;  /* 0x000000031600788c */ /* 0x000fcc000bf05270 */
[----:B------:R-:W-:-:S13]  /*2d20*/  PLOP3.LUT P1, PT, PT, PT, UP0, 0x80, 0x0 ;  /* 0x000000000000781c */ /* 0x000fda0003f2f008 */
[----:B------:R-:W-:Y:S05]  /*2d30*/  @!P1 BRA `(.L_x_18) ;  /* 0x0000000000049947 */ /* 0x000fea0003800000 */
[----:B------:R-:W-:Y:S01]  /*2d40*/  BPT.TRAP 0x1 ;  /* 0x000000040000795c */ /* 0x000fe20000300000 */
.L_x_18:
[----:B------:R-:W-:Y:S01]  /*2d50*/  ULEA UR6, UR5, UR12, 0x3 ;  /* 0x0000000c05067291 */ /* 0x000fe2000f8e183f */
[----:B------:R-:W-:-:S05]  /*2d60*/  IMAD.U32 R0, RZ, RZ, UR4 ;  /* 0x00000004ff007e24 */ /* 0x000fca000f8e00ff */
[----:B------:R-:W-:-:S04]  /*2d70*/  SHF.L.U32 R0, R0, 0x1f, RZ ;  /* 0x0000001f00007819 */ /* 0x000fc800000006ff */
[----:B------:R0:W2:Y:S01]  /*2d80*/  SYNCS.PHASECHK.TRANS64.TRYWAIT P0, [UR6], R0 ;  /* 0x00000000ff0075a7 */ /* 0x0000a20008000146 */
[----:B------:R-:W-:Y:S05]  /*2d90*/  @!P1 BRA `(.L_x_19) ;  /* 0x0000000000049947 */ /* 0x000fea0003800000 */
[----:B------:R-:W-:Y:S01]  /*2da0*/  BPT.TRAP 0x1 ;  /* 0x000000040000795c */ /* 0x000fe20000300000 */
.L_x_19:
[----:B--2---:R-:W-:Y:S05]  /*2db0*/  @P0 BRA `(.L_x_20) ;  /* 0x0000000000080947 */ /* 0x004fea0003800000 */
[----:B------:R-:W2:Y:S02]  /*2dc0*/  SYNCS.PHASECHK.TRANS64.TRYWAIT P0, [UR6], R0 ;  /* 0x00000000ff0075a7 */ /* 0x000ea40008000146 */
[----:B--2---:R-:W-:Y:S05]  /*2dd0*/  @!P0 BRA `(.L_x_21) ;  /* 0x0000026c00b88947 */ /* 0x004fea0003800000 */
.L_x_20:
[----:B------:R-:W-:Y:S01]  /*2de0*/  UIADD3 UR6, UR12, 0x18100, URZ ;  /* 0x000181000c067890 */ /* 0x000fe2000fffe03f */
[----:B------:R-:W-:Y:S01]  /*2df0*/  WARPGROUP.ARRIVE ;  /* 0x00000000000079c5 */ /* 0x000fe20000000000 */
[----:B------:R-:W-:Y:S02]  /*2e00*/  ULOP3.LUT UR7, UR11, 0x10000, URZ, 0xfc, !UPT ;  /* 0x000100000b077892 */ /* 0x000fe4000f8efc3f */
[----:B------:R-:W-:Y:S02]  /*2e10*/  USHF.R.U32.HI UR6, URZ, 0x4, UR6 ;  /* 0x000000043f067899 */ /* 0x000fe40008011606 */
[----:B------:R-:W-:Y:S02]  /*2e20*/  ULEA UR7, UR5, UR7, 0xb ;  /* 0x0000000705077291 */ /* 0x000fe4000f8e583f */
[----:B------:R-:W-:Y:S01]  /*2e30*/  ULOP3.LUT UR6, UR6, 0x3fff, URZ, 0xc0, !UPT ;  /* 0x00003fff06067892 */ /* 0x000fe2000f8ec03f */
[----:B------:R-:W-:Y:S01]  /*2e40*/  UMOV UR17, 0x40000040 ;  /* 0x4000004000117882 */ /* 0x000fe20000000000 */
[----:B------:R-:W-:-:S02]  /*2e50*/  UMOV UR19, 0x40000040 ;  /* 0x4000004000137882 */ /* 0x000fc40000000000 */
[----:B------:R-:W-:Y:S01]  /*2e60*/  ULOP3.LUT UR6, UR6, 0x10000, URZ, 0xfc, !UPT ;  /* 0x0001000006067892 */ /* 0x000fe2000f8efc3f */
[----:B------:R-:W-:-:S03]  /*2e70*/  UMOV UR16, UR7 ;  /* 0x0000000700107c82 */ /* 0x000fc60008000000 */
[----:B------:R-:W-:-:S07]  /*2e80*/  ULEA UR8, UR5, UR6, 0xb ;  /* 0x0000000605087291 */ /* 0x000fce000f8e583f */
[----:B------:R-:W-:Y:S02]  /*2e90*/  UMOV UR18, UR8 ;  /* 0x0000000800127c82 */ /* 0x000fe40008000000 */
[----:B------:R-:W-:Y:S01]  /*2ea0*/  QGMMA.64x256x32.F32.E4M3.E4M3 R24, gdesc[UR16], RZ, !UPT, gsb0 ;  /* 0x03e00000101879f3 */ /* 0x000fe2000c0008ff */
[----:B------:R-:W-:Y:S01]  /*2eb0*/  UIADD3 UR16, UR7, 0x400, URZ ;  /* 0x0000040007107890 */ /* 0x000fe2000fffe03f */
[----:B------:R-:W-:Y:S01]  /*2ec0*/  UMOV UR17, 0x40000040 ;  /* 0x4000004000117882 */ /* 0x000fe20000000000 */
[----:B------:R-:W-:Y:S02]  /*2ed0*/  WARPGROUP.DEPBAR.LE gsb0, 0x0 ;  /* 0x00008000000079c5 */ /* 0x000fe40000010000 */
[----:B------:R-:W-:Y:S04]  /*2ee0*/  STL.64 [R1], R24 ;  /* 0x0000001801007387 */ /* 0x000fe80000100a00 */
[----:B------:R-:W-:Y:S04]  /*2ef0*/  STL.64 [R1+0x8], R26 ;  /* 0x0000081a01007387 */ /* 0x000fe80000100a00 */
        /* <DEDUP_REMOVED lines=61> */
[----:B------:R3:W-:Y:S02]  /*32d0*/  STL.64 [R1+0x1f8], R150 ;  /* 0x0001f89601007387 */ /* 0x0007e40000100a00 */
[----:B---3--:R-:W-:-:S06]  /*32e0*/  WARPGROUP.ARRIVE ;  /* 0x00000000000079c5 */ /* 0x008fcc0000000000 */
[----:B------:R-:W-:Y:S03]  /*32f0*/  QGMMA.64x256x32.F32.E4M3.E4M3 R24, gdesc[UR16], RZ, !UPT, gsb0 ;  /* 0x03e00000101879f3 */ /* 0x000fe6000c0008ff */
[----:B------:R-:W-:Y:S02]  /*3300*/  WARPGROUP.DEPBAR.LE gsb0, 0x0 ;  /* 0x00008000000079c5 */ /* 0x000fe40000010000 */
        /* <DEDUP_REMOVED lines=63> */
[----:B------:R3:W-:Y:S04]  /*3700*/  STL.64 [R1+0x5d0], R24 ;  /* 0x0005d01801007387 */ /* 0x0007e80000100a00 */
[----:B---3--:R-:W3:Y:S04]  /*3710*/  LDL.LU.64 R24, [R1] ;  /* 0x0000000001187983 */ /* 0x008ee80000300a00 */
[----:B------:R-:W3:Y:S04]  /*3720*/  LDL.LU.64 R26, [R1+0x8] ;  /* 0x00000800011a7983 */ /* 0x000ee80000300a00 */
        /* <DEDUP_REMOVED lines=61> */
[----:B------:R-:W3:Y:S01]  /*3b00*/  LDL.LU.64 R150, [R1+0x1f8] ;  /* 0x0001f80001967983 */ /* 0x000ee20000300a00 */
[----:B------:R-:W-:-:S02]  /*3b10*/  UIADD3 UR16, UR7, 0x2, URZ ;  /* 0x0000000207107890 */ /* 0x000fc4000fffe03f */
[----:B------:R-:W-:Y:S01]  /*3b20*/  UIADD3 UR18, UR8, 0x2, URZ ;  /* 0x0000000208127890 */ /* 0x000fe2000fffe03f */
[----:B------:R-:W-:Y:S01]  /*3b30*/  UMOV UR17, 0x40000040 ;  /* 0x4000004000117882 */ /* 0x000fe20000000000 */
[----:B------:R-:W-:Y:S01]  /*3b40*/  UMOV UR19, 0x40000040 ;  /* 0x4000004000137882 */ /* 0x000fe20000000000 */
[----:B---3--:R-:W-:-:S06]  /*3b50*/  WARPGROUP.ARRIVE ;  /* 0x00000000000079c5 */ /* 0x008fcc0000000000 */
[----:B------:R-:W-:Y:S03]  /*3b60*/  QGMMA.64x256x32.F32.E4M3.E4M3 R24, gdesc[UR16], R24, gsb0 ;  /* 0x03e00000101879f3 */ /* 0x000fe60008000818 */
[----:B------:R-:W-:Y:S02]  /*3b70*/  WARPGROUP.DEPBAR.LE gsb0, 0x0 ;  /* 0x00008000000079c5 */ /* 0x000fe40000010000 */
[----:B------:R-:W-:Y:S01]  /*3b80*/  STL.64 [R1], R24 ;  /* 0x0000001801007387 */ /* 0x000fe20000100a00 */
[----:B------:R-:W-:Y:S02]  /*3b90*/  IMAD.MOV.U32 R2, RZ, RZ, R150 ;  /* 0x000000ffff027224 */ /* 0x000fe400078e0096 */
[----:B0-2---:R-:W-:Y:S01]  /*3ba0*/  IMAD.MOV.U32 R0, RZ, RZ, R151 ;  /* 0x000000ffff007224 */ /* 0x005fe200078e0097 */
[----:B------:R-:W-:Y:S01]  /*3bb0*/  STL.64 [R1+0x8], R26 ;  /* 0x0000081a01007387 */ /* 0x000fe20000100a00 */
[----:B------:R-:W-:-:S02]  /*3bc0*/  IMAD.MOV.U32 R4, RZ, RZ, R148 ;  /* 0x000000ffff047224 */ /* 0x000fc400078e0094 */
[----:B------:R-:W-:Y:S01]  /*3bd0*/  IMAD.MOV.U32 R3, RZ, RZ, R149 ;  /* 0x000000ffff037224 */ /* 0x000fe200078e0095 */
[----:B------:R-:W-:Y:S01]  /*3be0*/  STL.64 [R1+0x10], R28 ;  /* 0x0000101c01007387 */ /* 0x000fe20000100a00 */
[----:B------:R-:W-:Y:S02]  /*3bf0*/  IMAD.MOV.U32 R6, RZ, RZ, R146 ;  /* 0x000000ffff067224 */ /* 0x000fe400078e0092 */
[----:B------:R-:W-:Y:S01]  /*3c00*/  IMAD.MOV.U32 R5, RZ, RZ, R147 ;  /* 0x000000ffff057224 */ /* 0x000fe200078e0093 */
[----:B------:R-:W-:Y:S01]  /*3c10*/  STL.64 [R1+0x18], R30 ;  /* 0x0000181e01007387 */ /* 0x000fe20000100a00 */
[----:B------:R-:W-:Y:S02]  /*3c20*/  IMAD.MOV.U32 R8, RZ, RZ, R144 ;  /* 0x000000ffff087224 */ /* 0x000fe400078e0090 */
[----:B------:R-:W-:Y:S01]  /*3c30*/  IMAD.MOV.U32 R7, RZ, RZ, R145 ;  /* 0x000000ffff077224 */ /* 0x000fe200078e0091 */
        /* <DEDUP_REMOVED lines=18> */
[----:B------:R0:W-:Y:S01]  /*3d60*/  STL [R1+0x50], R44 ;  /* 0x0000502c01007387 */ /* 0x0001e20000100800 */
[----:B------:R-:W-:-:S02]  /*3d70*/  IMAD.MOV.U32 R22, RZ, RZ, R130 ;  /* 0x000000ffff167224 */ /* 0x000fc400078e0082 */
[----:B------:R-:W-:Y:S01]  /*3d80*/  IMAD.MOV.U32 R21, RZ, RZ, R131 ;  /* 0x000000ffff157224 */ /* 0x000fe200078e0083 */
[----:B------:R-:W2:Y:S01]  /*3d90*/  LDL.LU.64 R150, [R1+0x7c8] ;  /* 0x0007c80001967983 */ /* 0x000ea20000300a00 */
[----:B------:R-:W-:Y:S02]  /*3da0*/  IMAD.MOV.U32 R212, RZ, RZ, R128 ;  /* 0x000000ffffd47224 */ /* 0x000fe400078e0080 */
[----:B------:R-:W-:Y:S01]  /*3db0*/  IMAD.MOV.U32 R23, RZ, RZ, R129 ;  /* 0x000000ffff177224 */ /* 0x000fe200078e0081 */
[----:B------:R-:W2:Y:S01]  /*3dc0*/  LDL.LU.64 R148, [R1+0x7c0] ;  /* 0x0007c00001947983 */ /* 0x000ea20000300a00 */
[----:B------:R-:W-:Y:S02]  /*3dd0*/  IMAD.MOV.U32 R210, RZ, RZ, R126 ;  /* 0x000000ffffd27224 */ /* 0x000fe400078e007e */
[----:B------:R-:W-:Y:S01]  /*3de0*/  IMAD.MOV.U32 R211, RZ, RZ, R127 ;  /* 0x000000ffffd37224 */ /* 0x000fe200078e007f */
[----:B------:R-:W2:Y:S01]  /*3df0*/  LDL.LU.64 R146, [R1+0x7b8] ;  /* 0x0007b80001927983 */ /* 0x000ea20000300a00 */
        /* <DEDUP_REMOVED lines=120> */
[----:B------:R-:W-:-:S03]  /*4580*/  IMAD.MOV.U32 R235, RZ, RZ, R45 ;  /* 0x000000ffffeb7224 */ /* 0x000fc600078e002d */
[----:B------:R-:W2:Y:S04]  /*4590*/  LDL.LU.64 R64, [R1+0x670] ;  /* 0x0006700001407983 */ /* 0x000ea80000300a00 */
        /* <DEDUP_REMOVED lines=9> */
[----:B0-----:R-:W2:Y:S04]  /*4630*/  LDL.LU.64 R44, [R1+0x620] ;  /* 0x00062000012c7983 */ /* 0x001ea80000300a00 */
        /* <DEDUP_REMOVED lines=9> */
[----:B------:R-:W2:Y:S01]  /*46d0*/  LDL.LU.64 R24, [R1+0x5d0] ;  /* 0x0005d00001187983 */ /* 0x000ea20000300a00 */
[----:B------:R-:W-:Y:S01]  /*46e0*/  UIADD3 UR16, UR7, 0x402, URZ ;  /* 0x0000040207107890 */ /* 0x000fe2000fffe03f */
[----:B------:R-:W-:Y:S01]  /*46f0*/  UMOV UR17, 0x40000040 ;  /* 0x4000004000117882 */ /* 0x000fe20000000000 */
[----:B--2---:R-:W-:-:S07]  /*4700*/  WARPGROUP.ARRIVE ;  /* 0x00000000000079c5 */ /* 0x004fce0000000000 */
[----:B------:R-:W-:Y:S03]  /*4710*/  QGMMA.64x256x32.F32.E4M3.E4M3 R24, gdesc[UR16], R24, gsb0 ;  /* 0x03e00000101879f3 */ /* 0x000fe60008000818 */
        /* <DEDUP_REMOVED lines=23> */
[----:B0-----:R-:W2:Y:S04]  /*4890*/  LDL.LU R108, [R1] ;  /* 0x00000000016c7983 */ /* 0x001ea80000300800 */
[----:B------:R-:W2:Y:S04]  /*48a0*/  LDL.LU R109, [R1+0x4] ;  /* 0x00000400016d7983 */ /* 0x000ea80000300800 */
        /* <DEDUP_REMOVED lines=18> */
[----:B------:R-:W2:Y:S01]  /*49d0*/  LDL.LU R128, [R1+0x50] ;  /* 0x0000500001807983 */ /* 0x000ea20000300800 */
[----:B------:R-:W-:-:S02]  /*49e0*/  IMAD.MOV.U32 R129, RZ, RZ, R235 ;  /* 0x000000ffff817224 */ /* 0x000fc400078e00eb */
[----:B------:R-:W-:Y:S02]  /*49f0*/  IMAD.MOV.U32 R130, RZ, RZ, R234 ;  /* 0x000000ffff827224 */ /* 0x000fe400078e00ea */
[----:B------:R-:W-:Y:S02]  /*4a00*/  IMAD.MOV.U32 R131, RZ, RZ, R233 ;  /* 0x000000ffff837224 */ /* 0x000fe400078e00e9 */
[----:B------:R-:W-:Y:S02]  /*4a10*/  IMAD.MOV.U32 R132, RZ, RZ, R232 ;  /* 0x000000ffff847224 */ /* 0x000fe400078e00e8 */
[----:B------:R-:W-:Y:S02]  /*4a20*/  IMAD.MOV.U32 R133, RZ, RZ, R231 ;  /* 0x000000ffff857224 */ /* 0x000fe400078e00e7 */
[----:B------:R-:W-:Y:S02]  /*4a30*/  IMAD.MOV.U32 R134, RZ, RZ, R230 ;  /* 0x000000ffff867224 */ /* 0x000fe400078e00e6 */
        /* <DEDUP_REMOVED lines=39> */
[----:B------:R-:W-:Y:S01]  /*4cb0*/  IMAD.MOV.U32 R235, RZ, RZ, R0 ;  /* 0x000000ffffeb7224 */ /* 0x000fe200078e0000 */
[----:B------:R-:W-:Y:S02]  /*4cc0*/  UIADD3 UR16, UR7, 0x4, URZ ;  /* 0x0000000407107890 */ /* 0x000fe4000fffe03f */
[----:B------:R-:W-:Y:S01]  /*4cd0*/  UIADD3 UR18, UR8, 0x4, URZ ;  /* 0x0000000408127890 */ /* 0x000fe2000fffe03f */
[----:B------:R-:W-:Y:S01]  /*4ce0*/  UMOV UR17, 0x40000040 ;  /* 0x4000004000117882 */ /* 0x000fe20000000000 */
[----:B------:R-:W-:Y:S01]  /*4cf0*/  UMOV UR19, 0x40000040 ;  /* 0x4000004000137882 */ /* 0x000fe20000000000 */
[----:B--2---:R-:W-:-:S06]  /*4d00*/  WARPGROUP.ARRIVE ;  /* 0x00000000000079c5 */ /* 0x004fcc0000000000 */
[----:B------:R-:W-:Y:S03]  /*4d10*/  QGMMA.64x256x32.F32.E4M3.E4M3 R108, gdesc[UR16], R108, gsb0 ;  /* 0x03e00000106c79f3 */ /* 0x000fe6000800086c */
        /* <DEDUP_REMOVED lines=183> */
[----:B0-----:R-:W2:Y:S04]  /*5890*/  LDL.LU.64 R108, [R1] ;  /* 0x00000000016c7983 */ /* 0x001ea80000300a00 */
        /* <DEDUP_REMOVED lines=63> */
[----:B------:R-:W-:-:S02]  /*5c90*/  UIADD3 UR16, UR7, 0x6, URZ ;  /* 0x0000000607107890 */ /* 0x000fc4000fffe03f */
[----:B------:R-:W-:Y:S01]  /*5ca0*/  UIADD3 UR18, UR8, 0x6, URZ ;  /* 0x0000000608127890 */ /* 0x000fe2000fffe03f */
[----:B------:R-:W-:Y:S01]  /*5cb0*/  UMOV UR17, 0x40000040 ;  /* 0x4000004000117882 */ /* 0x000fe20000000000 */
[----:B------:R-:W-:Y:S01]  /*5cc0*/  UMOV UR19, 0x40000040 ;  /* 0x4000004000137882 */ /* 0x000fe20000000000 */
        /* <DEDUP_REMOVED lines=93> */
[----:B0-----:R-:W3:Y:S04]  /*62a0*/  LDL.LU.64 R150, [R1+0x518] ;  /* 0x0005180001967983 */ /* 0x001ee80000300a00 */
        /* <DEDUP_REMOVED lines=21> */
[----:B------:R-:W-:Y:S01]  /*6400*/  UIADD3 UR16, UR7, 0x406, URZ ;  /* 0x0000040607107890 */ /* 0x000fe2000fffe03f */
[----:B------:R-:W-:-:S02]  /*6410*/  UMOV UR17, 0x40000040 ;  /* 0x4000004000117882 */ /* 0x000fc40000000000 */
[----:B------:R0:W-:Y:S01]  /*6420*/  STL [R1+0x2d0], RZ ;  /* 0x0002d0ff01007387 */ /* 0x0001e20000100800 */
[----:B------:R-:W-:-:S03]  /*6430*/  ULDC UR7, c[0x0][0x50c] ;  /* 0x0001430000077ab9 */ /* 0x000fc60000000800 */
        /* <DEDUP_REMOVED lines=37> */
[----:B---3--:R-:W-:-:S06]  /*6690*/  WARPGROUP.ARRIVE ;  /* 0x00000000000079c5 */ /* 0x008fcc0000000000 */
[----:B------:R-:W-:Y:S01]  /*66a0*/  QGMMA.64x256x32.F32.E4M3.E4M3 R24, gdesc[UR16], R24, gsb0 ;  /* 0x03e00000101879f3 */ /* 0x000fe20008000818 */
[----:B------:R0:W-:Y:S04]  /*66b0*/  STL [R1+0x238], RZ ;  /* 0x000238ff01007387 */ /* 0x0001e80000100800 */
[----:B------:R0:W-:Y:S04]  /*66c0*/  STL [R1+0x234], RZ ;  /* 0x000234ff01007387 */ /* 0x0001e80000100800 */
[----:B------:R0:W-:Y:S04]  /*66d0*/  STL [R1+0x230], RZ ;  /* 0x000230ff01007387 */ /* 0x0001e80000100800 */
[----:B------:R0:W-:Y:S04]  /*66e0*/  STL [R1+0x22c], RZ ;  /* 0x00022cff01007387 */ /* 0x0001e80000100800 */
[----:B------:R0:W-:Y:S04]  /*66f0*/  STL [R1+0x228], RZ ;  /* 0x000228ff01007387 */ /* 0x0001e80000100800 */
[----:B------:R0:W-:Y:S01]  /*6700*/  STL [R1+0x224], RZ ;  /* 0x000224ff01007387 */ /* 0x0001e20000100800 */
[----:B------:R-:W-:-:S03]  /*6710*/  UISETP.NE.AND UP0, UPT, UR7, 0x4, UPT ;  /* 0x000000040700788c */ /* 0x000fc6000bf05270 */
[----:B------:R0:W-:Y:S04]  /*6720*/  STL [R1+0x220], RZ ;  /* 0x000220ff01007387 */ /* 0x0001e80000100800 */
[----:B------:R0:W-:Y:S04]  /*6730*/  STL [R1+0x21c], RZ ;  /* 0x00021cff01007387 */ /* 0x0001e80000100800 */
[----:B------:R0:W-:Y:S04]  /*6740*/  STL [R1+0x218], RZ ;  /* 0x000218ff01007387 */ /* 0x0001e80000100800 */
[----:B------:R0:W-:Y:S01]  /*6750*/  STL [R1+0x214], RZ ;  /* 0x000214ff01007387 */ /* 0x0001e20000100800 */
[----:B------:R-:W-:-:S03]  /*6760*/  USEL UR7, URZ, 0x1, UP0 ;  /* 0x000000013f077887 */ /* 0x000fc60008000000 */
[----:B------:R0:W-:Y:S04]  /*6770*/  STL [R1+0x210], RZ ;  /* 0x000210ff01007387 */ /* 0x0001e80000100800 */
[----:B------:R0:W-:Y:S04]  /*6780*/  STL [R1+0x20c], RZ ;  /* 0x00020cff01007387 */ /* 0x0001e80000100800 */
[----:B------:R0:W-:Y:S04]  /*6790*/  STL [R1+0x208], RZ ;  /* 0x000208ff01007387 */ /* 0x0001e80000100800 */
[----:B------:R0:W-:Y:S04]  /*67a0*/  STL [R1+0x204], RZ ;  /* 0x000204ff01007387 */ /* 0x0001e80000100800 */
[----:B------:R0:W-:Y:S01]  /*67b0*/  STL [R1+0x200], RZ ;  /* 0x000200ff01007387 */ /* 0x0001e20000100800 */
[----:B------:R-:W-:Y:S01]  /*67c0*/  ISETP.NE.AND P0, PT, RZ, UR7, PT ;  /* 0x00000007ff007c0c */ /* 0x000fe2000bf05270 */
[----:B------:R-:W-:Y:S01]  /*67d0*/  UMOV UR6, 0x4 ;  /* 0x0000000400067882 */ /* 0x000fe20000000000 */
[----:B------:R-:W-:Y:S01]  /*67e0*/  IMAD.MOV.U32 R0, RZ, RZ, R235 ;  /* 0x000000ffff007224 */ /* 0x000fe200078e00eb */
[----:B------:R-:W-:-:S02]  /*67f0*/  CS2R R236, SRZ ;  /* 0x0000000000ec7805 */ /* 0x000fc4000001ff00 */
[----:B--2---:R-:W-:Y:S02]  /*6800*/  CS2R R234, SRZ ;  /* 0x0000000000ea7805 */ /* 0x004fe4000001ff00 */
[----:B------:R-:W-:Y:S02]  /*6810*/  CS2R R232, SRZ ;  /* 0x0000000000e87805 */ /* 0x000fe4000001ff00 */
[----:B------:R-:W-:Y:S02]  /*6820*/  CS2R R230, SRZ ;  /* 0x0000000000e67805 */ /* 0x000fe4000001ff00 */
[----:B------:R-:W-:Y:S02]  /*6830*/  CS2R R228, SRZ ;  /* 0x0000000000e47805 */ /* 0x000fe4000001ff00 */
[----:B------:R-:W-:Y:S02]  /*6840*/  CS2R R226, SRZ ;  /* 0x0000000000e27805 */ /* 0x000fe4000001ff00 */
[----:B------:R-:W-:-:S02]  /*6850*/  CS2R R224, SRZ ;  /* 0x0000000000e07805 */ /* 0x000fc4000001ff00 */
[----:B------:R-:W-:Y:S02]  /*6860*/  CS2R R222, SRZ ;  /* 0x0000000000de7805 */ /* 0x000fe4000001ff00 */
        /* <DEDUP_REMOVED lines=45> */
[----:B------:R-:W-:Y:S01]  /*6b40*/  CS2R R2, SRZ ;  /* 0x0000000000027805 */ /* 0x000fe2000001ff00 */
[----:B------:R-:W-:Y:S02]  /*6b50*/  WARPGROUP.DEPBAR.LE gsb0, 0x0 ;  /* 0x00008000000079c5 */ /* 0x000fe40000010000 */
[----:B0-----:R-:W-:Y:S05]  /*6b60*/  @!P0 BRA `(.L_x_22) ;  /* 0x0000002000f88947 */ /* 0x001fea0003800000 */
[----:B------:R-:W2:Y:S04]  /*6b70*/  LDL R2, [R1] ;  /* 0x0000000001027983 */ /* 0x000ea80000100800 */
[----:B------:R-:W3:Y:S04]  /*6b80*/  LDL R3, [R1+0x4] ;  /* 0x0000040001037983 */ /* 0x000ee80000100800 */
[----:B------:R-:W4:Y:S04]  /*6b90*/  LDL R4, [R1+0x8] ;  /* 0x0000080001047983 */ /* 0x000f280000100800 */
[----:B------:R-:W5:Y:S04]  /*6ba0*/  LDL R5, [R1+0xc] ;  /* 0x00000c0001057983 */ /* 0x000f680000100800 */
        /* <DEDUP_REMOVED lines=102> */
[----:B------:R0:W-:Y:S04]  /*7210*/  STL [R1+0x4c0], R131 ;  /* 0x0004c08301007387 */ /* 0x0001e80000100800 */
[----:B0-----:R-:W5:Y:S04]  /*7220*/  LDL R131, [R1+0x1a8] ;  /* 0x0001a80001837983 */ /* 0x001f680000100800 */
        /* <DEDUP_REMOVED lines=39> */
[----:B0-----:R-:W5:Y:S01]  /*74a0*/  LDL R151, [R1+0x1f8] ;  /* 0x0001f80001977983 */ /* 0x001f620000100800 */
[----:B------:R-:W-:-:S01]  /*74b0*/  FADD R0, RZ, R0 ;  /* 0x00000000ff007221 */ /* 0x000fc20000000000 */
[----:B--2---:R-:W-:Y:S01]  /*74c0*/  FADD R2, RZ, R2 ;  /* 0x00000002ff027221 */ /* 0x004fe20000000000 */
[----:B---3--:R-:W-:-:S01]  /*74d0*/  FADD R3, RZ, R3 ;  /* 0x00000003ff037221 */ /* 0x008fc20000000000 */
[----:B----4-:R-:W-:Y:S01]  /*74e0*/  FADD R4, RZ, R4 ;  /* 0x00000004ff047221 */ /* 0x010fe20000000000 */
[----:B-----5:R-:W-:-:S01]  /*74f0*/  FADD R5, RZ, R5 ;  /* 0x00000005ff057221 */ /* 0x020fc20000000000 */
[----:B------:R-:W-:Y:S01]  /*7500*/  FADD R6, RZ, R6 ;  /* 0x00000006ff067221 */ /* 0x000fe20000000000 */
[----:B------:R-:W-:-:S01]  /*7510*/  FADD R7, RZ, R7 ;  /* 0x00000007ff077221 */ /* 0x000fc20000000000 */
        /* <DEDUP_REMOVED lines=14> */
[----:B------:R-:W2:Y:S01]  /*7600*/  LDL.LU R131, [R1+0x4c0] ;  /* 0x0004c00001837983 */ /* 0x000ea20000300800 */
        /* <DEDUP_REMOVED lines=13> */
[----:B------:R-:W3:Y:S01]  /*76e0*/  LDL.LU R132, [R1+0x4bc] ;  /* 0x0004bc0001847983 */ /* 0x000ee20000300800 */
        /* <DEDUP_REMOVED lines=16> */
[----:B------:R0:W-:Y:S01]  /*77f0*/  STL [R1+0x200], R133 ;  /* 0x0002008501007387 */ /* 0x0001e20000100800 */
        /* <DEDUP_REMOVED lines=9> */
[----:B0-----:R-:W4:Y:S01]  /*7890*/  LDL.LU R133, [R1+0x4b8] ;  /* 0x0004b80001857983 */ /* 0x001f220000300800 */
[----:B------:R-:W-:-:S01]  /*78a0*/  FADD R184, RZ, R184 ;  /* 0x000000b8ffb87221 */ /* 0x000fc20000000000 */
[----:B------:R-:W-:Y:S01]  /*78b0*/  FADD R185, RZ, R185 ;  /* 0x000000b9ffb97221 */ /* 0x000fe20000000000 */
[----:B------:R-:W-:-:S01]  /*78c0*/  FADD R186, RZ, R186 ;  /* 0x000000baffba7221 */ /* 0x000fc20000000000 */
        /* <DEDUP_REMOVED lines=10> */
[----:B0-----:R-:W5:Y:S01]  /*7970*/  LDL.LU R134, [R1+0x4b4] ;  /* 0x0004b40001867983 */ /* 0x001f620000300800 */
        /* <DEDUP_REMOVED lines=52> */
[----:B0-----:R-:W5:Y:S04]  /*7cc0*/  LDL.LU R138, [R1+0x4a4] ;  /* 0x0004a400018a7983 */ /* 0x001f680000300800 */
[----:B------:R0:W-:Y:S01]  /*7cd0*/  STL [R1+0x218], R139 ;  /* 0x0002188b01007387 */ /* 0x0001e20000100800 */
[----:B------:R-:W-:-:S03]  /*7ce0*/  FADD R140, RZ, R140 ;  /* 0x0000008cff8c7221 */ /* 0x000fc60000000000 */
        /* <DEDUP_REMOVED lines=34> */
[----:B------:R0:W-:Y:S04]  /*7f10*/  STL [R1+0x248], R151 ;  /* 0x0002489701007387 */ /* 0x0001e80000100800 */
[----:B0-----:R-:W5:Y:S04]  /*7f20*/  LDL.LU R151, [R1+0x470] ;  /* 0x0004700001977983 */ /* 0x001f680000300800 */
[----:B------:R0:W-:Y:S02]  /*7f30*/  STL [R1+0x24c], R0 ;  /* 0x00024c0001007387 */ /* 0x0001e40000100800 */
[----:B0-----:R-:W-:-:S05]  /*7f40*/  FADD R0, RZ, R24 ;  /* 0x00000018ff007221 */ /* 0x001fca0000000000 */
        /* <DEDUP_REMOVED lines=213> */
[----:B--2---:R-:W-:-:S05]  /*8ca0*/  FADD R0, RZ, R131 ;  /* 0x00000083ff007221 */ /* 0x004fca0000000000 */
[----:B------:R3:W-:Y:S02]  /*8cb0*/  STL [R1+0x3fc], R0 ;  /* 0x0003fc0001007387 */ /* 0x0007e40000100800 */
[----:B---3--:R-:W-:-:S05]  /*8cc0*/  FADD R0, RZ, R132 ;  /* 0x00000084ff007221 */ /* 0x008fca0000000000 */
[----:B------:R4:W-:Y:S02]  /*8cd0*/  STL [R1+0x400], R0 ;  /* 0x0004000001007387 */ /* 0x0009e40000100800 */
[----:B----4-:R-:W-:-:S05]  /*8ce0*/  FADD R0, RZ, R133 ;  /* 0x00000085ff007221 */ /* 0x010fca0000000000 */
[----:B------:R5:W-:Y:S02]  /*8cf0*/  STL [R1+0x404], R0 ;  /* 0x0004040001007387 */ /* 0x000be40000100800 */
[----:B-----5:R-:W-:-:S05]  /*8d00*/  FADD R0, RZ, R134 ;  /* 0x00000086ff007221 */ /* 0x020fca0000000000 */
        /* <DEDUP_REMOVED lines=34> */
[----:B------:R0:W-:Y:S01]  /*8f30*/  STL [R1+0x44c], R0 ;  /* 0x00044c0001007387 */ /* 0x0001e20000100800 */
[----:B------:R-:W-:-:S05]  /*8f40*/  UMOV UR6, URZ ;  /* 0x0000003f00067c82 */ /* 0x000fca0008000000 */
.L_x_22:
[----:B------:R-:W-:Y:S01]  /*8f50*/  UIADD3 UR23, UR5, 0x1, URZ ;  /* 0x0000000105177890 */ /* 0x000fe2000fffe03f */
[----:B------:R-:W-:-:S03]  /*8f60*/  UMOV UR8, 0x1 ;  /* 0x0000000100087882 */ /* 0x000fc60000000000 */
[----:B------:R-:W-:-:S04]  /*8f70*/  UISETP.NE.AND UP0, UPT, UR23, 0x3, UPT ;  /* 0x000000031700788c */ /* 0x000fc8000bf05270 */
[----:B------:R-:W-:Y:S02]  /*8f80*/  USEL UR24, URZ, 0x1, UP0 ;  /* 0x000000013f187887 */ /* 0x000fe40008000000 */
[----:B------:R-:W-:Y:S02]  /*8f90*/  USEL UR23, UR23, URZ, UP0 ;  /* 0x0000003f17177287 */ /* 0x000fe40008000000 */
[----:B------:R-:W-:-:S12]  /*8fa0*/  ULOP3.LUT UR24, UR4, UR24, URZ, 0x3c, !UPT ;  /* 0x0000001804187292 */ /* 0x000fd8000f8e3c3f */
.L_x_17:
[----:B------:R-:W-:-:S04]  /*8fb0*/  UISETP.LT.AND UP0, UPT, UR10, 0x1, UPT ;  /* 0x000000010a00788c */ /* 0x000fc8000bf01270 */
[----:B------:R-:W-:-:S04]  /*8fc0*/  USEL UR16, UR10, 0x1, UP0 ;  /* 0x000000010a107887 */ /* 0x000fc80008000000 */
[----:B------:R-:W-:-:S04]  /*8fd0*/  UIADD3 UR26, UR10, -UR16, URZ ;  /* 0x800000100a1a7290 */ /* 0x000fc8000fffe03f */
[----:B------:R-:W-:-:S06]  /*8fe0*/  UISETP.GE.AND UP0, UPT, UR26, 0x1, UPT ;  /* 0x000000011a00788c */ /* 0x000fcc000bf06270 */
[----:B------:R-:W-:-:S13]  /*8ff0*/  PLOP3.LUT P0, PT, PT, PT, UP0, 0x80, 0x0 ;  /* 0x000000000000781c */ /* 0x000fda0003f0f008 */
[----:B------:R-:W-:Y:S05]  /*9000*/  @!P0 BRA `(.L_x_23) ;  /* 0x00000088009c8947 */ /* 0x000fea0003800000 */
[----:B------:R-:W-:Y:S01]  /*9010*/  UMOV UR25, UR5 ;  /* 0x0000000500197c82 */ /* 0x000fe20008000000 */
[----:B------:R-:W-:-:S05]  /*9020*/  ULDC UR27, c[0x0][0x50c] ;  /* 0x00014300001b7ab9 */ /* 0x000fca0000000800 */
.L_x_31:
[----:B------:R-:W-:-:S06]  /*9030*/  UISETP.NE.AND UP0, UPT, UR22, 0x3, UPT ;  /* 0x000000031600788c */ /* 0x000fcc000bf05270 */
[----:B------:R-:W-:-:S13]  /*9040*/  PLOP3.LUT P1, PT, PT, PT, UP0, 0x80, 0x0 ;  /* 0x000000000000781c */ /* 0x000fda0003f2f008 */
[----:B-----5:R-:W-:Y:S05]  /*9050*/  @!P1 BRA `(.L_x_24) ;  /* 0x0000000000049947 */ /* 0x020fea0003800000 */
[----:B------:R-:W-:Y:S01]  /*9060*/  BPT.TRAP 0x1 ;  /* 0x000000040000795c */ /* 0x000fe20000300000 */
.L_x_24:
[----:B------:R-:W2:Y:S01]  /*9070*/  S2UR UR16, SR_CgaCtaId ;  /* 0x00000000001079c3 */ /* 0x000ea20000008800 */
[----:B------:R-:W-:Y:S01]  /*9080*/  UMOV UR12, 0x400 ;  /* 0x00000400000c7882 */ /* 0x000fe20000000000 */
[----:B0-----:R-:W-:-:S05]  /*9090*/  IMAD.U32 R0, RZ, RZ, UR24 ;  /* 0x00000018ff007e24 */ /* 0x001fca000f8e00ff */
[----:B------:R-:W-:Y:S01]  /*90a0*/  SHF.L.U32 R0, R0, 0x1f, RZ ;  /* 0x0000001f00007819 */ /* 0x000fe200000006ff */
[----:B--2---:R-:W-:-:S04]  /*90b0*/  ULEA UR12, UR16, UR12, 0x18 ;  /* 0x0000000c100c7291 */ /* 0x004fc8000f8ec03f */
[----:B------:R-:W-:-:S09]  /*90c0*/  ULEA UR16, UR23, UR12, 0x3 ;  /* 0x0000000c17107291 */ /* 0x000fd2000f8e183f */
[----:B------:R0:W2:Y:S01]  /*90d0*/  SYNCS.PHASECHK.TRANS64.TRYWAIT P0, [UR16], R0 ;  /* 0x00000000ff0075a7 */ /* 0x0000a20008000150 */
[----:B------:R-:W-:Y:S05]  /*90e0*/  @!P1 BRA `(.L_x_25) ;  /* 0x0000000000049947 */ /* 0x000fea0003800000 */
[----:B------:R-:W-:Y:S01]  /*90f0*/  BPT.TRAP 0x1 ;  /* 0x000000040000795c */ /* 0x000fe20000300000 */
.L_x_25:
[----:B--2---:R-:W-:Y:S05]  /*9100*/  @P0 BRA `(.L_x_26) ;  /* 0x0000000000080947 */ /* 0x004fea0003800000 */
[----:B------:R-:W2:Y:S02]  /*9110*/  SYNCS.PHASECHK.TRANS64.TRYWAIT P0, [UR16], R0 ;  /* 0x00000000ff0075a7 */ /* 0x000ea40008000150 */
[----:B--2---:R-:W-:Y:S05]  /*9120*/  @!P0 BRA `(.L_x_27) ;  /* 0x0000020800fc8947 */ /* 0x004fea0003800000 */
.L_x_26:
        /* <DEDUP_REMOVED lines=64> */
[----:B--2---:R-:W2:Y:S04]  /*9530*/  LDL.LU.64 R108, [R1] ;  /* 0x00000000016c7983 */ /* 0x004ea80000300a00 */
        /* <DEDUP_REMOVED lines=64> */
[----:B------:R-:W-:Y:S01]  /*9940*/  UISETP.NE.AND UP0, UPT, UR7, URZ, UPT ;  /* 0x0000003f0700728c */ /* 0x000fe2000bf05270 */
[----:B------:R-:W-:Y:S01]  /*9950*/  STL [R1+0x8c4], R23 ;  /* 0x0008c41701007387 */ /* 0x000fe20000100800 */
[----:B------:R-:W-:Y:S02]  /*9960*/  USHF.R.U32.HI UR16, URZ, 0x4, UR16 ;  /* 0x000000043f107899 */ /* 0x000fe40008011610 */
[----:B------:R-:W-:Y:S01]  /*9970*/  USEL UR8, UR8, URZ, !UP0 ;  /* 0x0000003f08087287 */ /* 0x000fe2000c000000 */
[----:B------:R-:W-:Y:S01]  /*9980*/  STL [R1+0x8c0], R22 ;  /* 0x0008c01601007387 */ /* 0x000fe20000100800 */
[----:B------:R-:W-:Y:S02]  /*9990*/  ULOP3.LUT UR16, UR16, 0x3fff, URZ, 0xc0, !UPT ;  /* 0x00003fff10107892 */ /* 0x000fe4000f8ec03f */
[----:B------:R-:W-:Y:S01]  /*99a0*/  UISETP.NE.U32.AND UP0, UPT, UR8, URZ, UPT ;  /* 0x0000003f0800728c */ /* 0x000fe2000bf05070 */
[----:B------:R-:W-:Y:S01]  /*99b0*/  STL [R1+0x8bc], R21 ;  /* 0x0008bc1501007387 */ /* 0x000fe20000100800 */
[----:B------:R-:W-:-:S02]  /*99c0*/  ULOP3.LUT UR7, UR11, 0x10000, URZ, 0xfc, !UPT ;  /* 0x000100000b077892 */ /* 0x000fc4000f8efc3f */
[----:B------:R-:W-:Y:S01]  /*99d0*/  ULOP3.LUT UR8, UR16, 0x10000, URZ, 0xfc, !UPT ;  /* 0x0001000010087892 */ /* 0x000fe2000f8efc3f */
[----:B------:R-:W-:Y:S01]  /*99e0*/  STL [R1+0x8b8], R20 ;  /* 0x0008b81401007387 */ /* 0x000fe20000100800 */
[----:B------:R-:W-:Y:S02]  /*99f0*/  ULEA UR7, UR23, UR7, 0xb ;  /* 0x0000000717077291 */ /* 0x000fe4000f8e583f */
[----:B------:R-:W-:Y:S01]  /*9a00*/  ULEA UR8, UR23, UR8, 0xb ;  /* 0x0000000817087291 */ /* 0x000fe2000f8e583f */
[----:B------:R-:W-:Y:S01]  /*9a10*/  STL [R1+0x8b4], R19 ;  /* 0x0008b41301007387 */ /* 0x000fe20000100800 */
[----:B------:R-:W-:Y:S01]  /*9a20*/  UMOV UR17, 0x40000040 ;  /* 0x4000004000117882 */ /* 0x000fe20000000000 */
[----:B------:R-:W-:Y:S02]  /*9a30*/  UMOV UR19, 0x40000040 ;  /* 0x4000004000137882 */ /* 0x000fe40000000000 */
[----:B------:R-:W-:Y:S01]  /*9a40*/  UMOV UR16, UR7 ;  /* 0x0000000700107c82 */ /* 0x000fe20008000000 */
[----:B------:R-:W-:Y:S01]  /*9a50*/  STL [R1+0x8b0], R18 ;  /* 0x0008b01201007387 */ /* 0x000fe20000100800 */
[----:B------:R-:W-:-:S03]  /*9a60*/  UMOV UR18, UR8 ;  /* 0x0000000800127c82 */ /* 0x000fc60008000000 */
[----:B------:R-:W-:Y:S04]  /*9a70*/  STL [R1+0x8ac], R17 ;  /* 0x0008ac1101007387 */ /* 0x000fe80000100800 */
        /* <DEDUP_REMOVED lines=14> */
[----:B-----5:R-:W-:Y:S01]  /*9b60*/  STL [R1+0x870], R2 ;  /* 0x0008700201007387 */ /* 0x020fe20000100800 */
[----:B--2---:R-:W-:-:S06]  /*9b70*/  WARPGROUP.ARRIVE ;  /* 0x00000000000079c5 */ /* 0x004fcc0000000000 */
[----:B------:R-:W-:Y:S03]  /*9b80*/  QGMMA.64x256x32.F32.E4M3.E4M3 R108, gdesc[UR16], R108, UP0, gsb0 ;  /* 0x03e00000106c79f3 */ /* 0x000fe6000b80086c */
        /* <DEDUP_REMOVED lines=65> */
[----:B--2---:R-:W2:Y:S04]  /*9fa0*/  LDL.LU.64 R234, [R1+0xcc0] ;  /* 0x000cc00001ea7983 */ /* 0x004ea80000300a00 */
[----:B------:R-:W3:Y:S04]  /*9fb0*/  LDL.LU.64 R232, [R1+0xcb8] ;  /* 0x000cb80001e87983 */ /* 0x000ee80000300a00 */
[----:B------:R-:W4:Y:S04]  /*9fc0*/  LDL.LU.64 R230, [R1+0xcb0] ;  /* 0x000cb00001e67983 */ /* 0x000f280000300a00 */
        /* <DEDUP_REMOVED lines=60> */
[----:B------:R-:W4:Y:S01]  /*a390*/  LDL.LU.64 R108, [R1+0xac8] ;  /* 0x000ac800016c7983 */ /* 0x000f220000300a00 */
[----:B------:R-:W-:Y:S01]  /*a3a0*/  UIADD3 UR16, UR7, 0x400, URZ ;  /* 0x0000040007107890 */ /* 0x000fe2000fffe03f */
[----:B------:R-:W-:-:S02]  /*a3b0*/  UMOV UR17, 0x40000040 ;  /* 0x4000004000117882 */ /* 0x000fc40000000000 */
[----:B--2---:R-:W-:Y:S04]  /*a3c0*/  STL.64 [R1+0xac0], R234 ;  /* 0x000ac0ea01007387 */ /* 0x004fe80000100a00 */
[----:B---3--:R-:W-:Y:S04]  /*a3d0*/  STL.64 [R1+0xab8], R232 ;  /* 0x000ab8e801007387 */ /* 0x008fe80000100a00 */
[----:B----4-:R-:W-:Y:S04]  /*a3e0*/  STL.64 [R1+0xab0], R230 ;  /* 0x000ab0e601007387 */ /* 0x010fe80000100a00 */
        /* <DEDUP_REMOVED lines=38> */
[----:B------:R-:W-:Y:S01]  /*a650*/  STL.64 [R1+0x978], R152 ;  /* 0x0009789801007387 */ /* 0x000fe20000100a00 */
[----:B------:R-:W-:-:S06]  /*a660*/  WARPGROUP.ARRIVE ;  /* 0x00000000000079c5 */ /* 0x000fcc0000000000 */
[----:B------:R-:W-:Y:S03]  /*a670*/  QGMMA.64x256x32.F32.E4M3.E4M3 R24, gdesc[UR16], R24, UP0, gsb0 ;  /* 0x03e00000101879f3 */ /* 0x000fe6000b800818 */
        /* <DEDUP_REMOVED lines=91> */
[----:B--2---:R-:W-:-:S06]  /*ac30*/  WARPGROUP.ARRIVE ;  /* 0x00000000000079c5 */ /* 0x004fcc0000000000 */
[----:B------:R-:W-:Y:S03]  /*ac40*/  QGMMA.64x256x32.F32.E4M3.E4M3 R108, gdesc[UR16], R108, gsb0 ;  /* 0x03e00000106c79f3 */ /* 0x000fe6000800086c */
[----:B------:R-:W-:Y:S02]  /*ac50*/  WARPGROUP.DEPBAR.LE gsb0, 0x0 ;  /* 0x00008000000079c5 */ /* 0x000fe40000010000 */
[----:B------:R-:W-:Y:S01]  /*ac60*/  STL.64 [R1], R108 ;  /* 0x0000006c01007387 */ /* 0x000fe20000100a00 */
[----:B------:R-:W-:Y:S02]  /*ac70*/  IMAD.MOV.U32 R2, RZ, RZ, R234 ;  /* 0x000000ffff027224 */ /* 0x000fe400078e00ea */
[----:B0-----:R-:W-:Y:S01]  /*ac80*/  IMAD.MOV.U32 R0, RZ, RZ, R235 ;  /* 0x000000ffff007224 */ /* 0x001fe200078e00eb */
        /* <DEDUP_REMOVED lines=31> */
[----:B------:R-:W-:-:S03]  /*ae80*/  IMAD.MOV.U32 R23, RZ, RZ, R213 ;  /* 0x000000ffff177224 */ /* 0x000fc600078e00d5 */
        /* <DEDUP_REMOVED lines=40> */
[----:B------:R0:W-:Y:S04]  /*b110*/  STL [R1+0x1a0], R212 ;  /* 0x0001a0d401007387 */ /* 0x0001e80000100800 */
[----:B------:R-:W2:Y:S04]  /*b120*/  LDL.LU.64 R234, [R1+0xac0] ;  /* 0x000ac00001ea7983 */ /* 0x000ea80000300a00 */
        /* <DEDUP_REMOVED lines=10> */
[----:B0-----:R-:W4:Y:S04]  /*b1d0*/  LDL.LU.64 R212, [R1+0xa68] ;  /* 0x000a680001d47983 */ /* 0x001f280000300a00 */
        /* <DEDUP_REMOVED lines=248> */
[----:B------:R-:W-:Y:S01]  /*c160*/  IMAD.MOV.U32 R235, RZ, RZ, R0 ;  /* 0x000000ffffeb7224 */ /* 0x000fe200078e0000 */
[----:B------:R-:W-:Y:S01]  /*c170*/  UIADD3 UR16, UR7, 0x4, URZ ;  /* 0x0000000407107890 */ /* 0x000fe2000fffe03f */
[----:B------:R0:W5:Y:S01]  /*c180*/  LDL.LU R23, [R1+0x8c4] ;  /* 0x0008c40001177983 */ /* 0x0001620000300800 */
[----:B------:R-:W-:Y:S01]  /*c190*/  UIADD3 UR18, UR8, 0x4, URZ ;  /* 0x0000000408127890 */ /* 0x000fe2000fffe03f */
[----:B------:R-:W-:Y:S01]  /*c1a0*/  UMOV UR17, 0x40000040 ;  /* 0x4000004000117882 */ /* 0x000fe20000000000 */
[----:B------:R-:W-:Y:S01]  /*c1b0*/  UMOV UR19, 0x40000040 ;  /* 0x4000004000137882 */ /* 0x000fe20000000000 */
[----:B------:R0:W5:Y:S04]  /*c1c0*/  LDL.LU R22, [R1+0x8c0] ;  /* 0x0008c00001167983 */ /* 0x0001680000300800 */
        /* <DEDUP_REMOVED lines=19> */
[----:B------:R0:W5:Y:S01]  /*c300*/  LDL.LU R2, [R1+0x870] ;  /* 0x0008700001027983 */ /* 0x0001620000300800 */
        /* <DEDUP_REMOVED lines=336> */
[----:B--2---:R0:W5:Y:S04]  /*d810*/  LDL.LU.64 R234, [R1+0x668] ;  /* 0x0006680001ea7983 */ /* 0x0041680000300a00 */
[----:B------:R0:W5:Y:S04]  /*d820*/  LDL.LU.64 R232, [R1+0x660] ;  /* 0x0006600001e87983 */ /* 0x0001680000300a00 */
        /* <DEDUP_REMOVED lines=64> */
[----:B------:R-:W-:-:S04]  /*dc30*/  UIADD3 UR6, UR6, 0x4, URZ ;  /* 0x0000000406067890 */ /* 0x000fc8000fffe03f */
[----:B------:R-:W-:-:S04]  /*dc40*/  UISETP.NE.AND UP0, UPT, UR6, UR27, UPT ;  /* 0x0000001b0600728c */ /* 0x000fc8000bf05270 */
[----:B------:R-:W-:-:S06]  /*dc50*/  USEL UR7, URZ, 0x1, UP0 ;  /* 0x000000013f077887 */ /* 0x000fcc0008000000 */
[----:B------:R-:W-:Y:S01]  /*dc60*/  ISETP.NE.AND P0, PT, RZ, UR7, PT ;  /* 0x00000007ff007c0c */ /* 0x000fe2000bf05270 */
[----:B--2---:R-:W-:-:S06]  /*dc70*/  WARPGROUP.ARRIVE ;  /* 0x00000000000079c5 */ /* 0x004fcc0000000000 */
[----:B------:R-:W-:Y:S03]  /*dc80*/  QGMMA.64x256x32.F32.E4M3.E4M3 R24, gdesc[UR16], R24, gsb0 ;  /* 0x03e00000101879f3 */ /* 0x000fe60008000818 */
[----:B------:R-:W-:-:S03]  /*dc90*/  WARPGROUP.DEPBAR.LE gsb0, 0x0 ;  /* 0x00008000000079c5 */ /* 0x000fc60000010000 */
[----:B0-----:R-:W-:Y:S05]  /*dca0*/  @!P0 BRA `(.L_x_28) ;  /* 0x0000003800fc8947 */ /* 0x001fea0003800000 */
[----:B-----5:R0:W-:Y:S04]  /*dcb0*/  STL [R1+0x698], R225 ;  /* 0x000698e101007387 */ /* 0x0201e80000100800 */
[----:B------:R2:W-:Y:S01]  /*dcc0*/  STL [R1+0x694], R226 ;  /* 0x000694e201007387 */ /* 0x0005e20000100800 */
[----:B0-----:R-:W-:-:S03]  /*dcd0*/  IMAD.MOV.U32 R225, RZ, RZ, R0 ;  /* 0x000000ffffe17224 */ /* 0x001fc600078e0000 */
[----:B--2---:R-:W2:Y:S04]  /*dce0*/  LDL R226, [R1+0x4] ;  /* 0x0000040001e27983 */ /* 0x004ea80000100800 */
[----:B------:R0:W-:Y:S04]  /*dcf0*/  STL [R1+0x690], R227 ;  /* 0x000690e301007387 */ /* 0x0001e80000100800 */
[----:B0-----:R-:W3:Y:S04]  /*dd00*/  LDL R227, [R1+0x8] ;  /* 0x0000080001e37983 */ /* 0x001ee80000100800 */
[----:B------:R0:W-:Y:S04]  /*dd10*/  STL [R1+0x68c], R228 ;  /* 0x00068ce401007387 */ /* 0x0001e80000100800 */
[----:B0-----:R-:W4:Y:S04]  /*dd20*/  LDL R228, [R1+0xc] ;  /* 0x00000c0001e47983 */ /* 0x001f280000100800 */
        /* <DEDUP_REMOVED lines=211> */
[----:B0-----:R-:W4:Y:S04]  /*ea60*/  LDL.LU R122, [R1+0x200] ;  /* 0x00020000017a7983 */ /* 0x001f280000300800 */
        /* <DEDUP_REMOVED lines=10> */
[----:B------:R-:W4:Y:S04]  /*eb10*/  LDL.LU R0, [R1+0x22c] ;  /* 0x00022c0001007983 */ /* 0x000f280000300800 */
        /* <DEDUP_REMOVED lines=37> */
[----:B0-----:R-:W4:Y:S04]  /*ed70*/  LDL.LU R146, [R1+0x210] ;  /* 0x0002100001927983 */ /* 0x001f280000300800 */
[----:B------:R0:W-:Y:S01]  /*ed80*/  STL [R1+0x480], R147 ;  /* 0x0004809301007387 */ /* 0x0001e20000100800 */
[----:B------:R-:W-:-:S03]  /*ed90*/  FADD R2, R225, R2 ;  /* 0x00000002e1027221 */ /* 0x000fc60000000000 */
[----:B0-----:R-:W4:Y:S04]  /*eda0*/  LDL R147, [R1+0x1f8] ;  /* 0x0001f80001937983 */ /* 0x001f280000100800 */
[----:B------:R0:W-:Y:S01]  /*edb0*/  STL [R1+0x47c], R148 ;  /* 0x00047c9401007387 */ /* 0x0001e20000100800 */
[----:B--2---:R-:W-:-:S01]  /*edc0*/  FADD R3, R226, R3 ;  /* 0x00000003e2037221 */ /* 0x004fc20000000000 */
[----:B---3--:R-:W-:Y:S02]  /*edd0*/  FADD R4, R227, R4 ;  /* 0x00000004e3047221 */ /* 0x008fe40000000000 */
[----:B0-----:R-:W2:Y:S04]  /*ede0*/  LDL R148, [R1+0x1c0] ;  /* 0x0001c00001947983 */ /* 0x001ea80000100800 */
[----:B------:R0:W-:Y:S01]  /*edf0*/  STL [R1+0x478], R149 ;  /* 0x0004789501007387 */ /* 0x0001e20000100800 */
[----:B----4-:R-:W-:-:S01]  /*ee00*/  FADD R5, R228, R5 ;  /* 0x00000005e4057221 */ /* 0x010fc20000000000 */
[----:B------:R-:W-:-:S02]  /*ee10*/  FADD R6, R229, R6 ;  /* 0x00000006e5067221 */ /* 0x000fc40000000000 */
[----:B0-----:R-:W3:Y:S04]  /*ee20*/  LDL R149, [R1+0x1f4] ;  /* 0x0001f40001957983 */ /* 0x001ee80000100800 */
[----:B------:R0:W-:Y:S01]  /*ee30*/  STL [R1+0x474], R150 ;  /* 0x0004749601007387 */ /* 0x0001e20000100800 */
[----:B------:R-:W-:-:S01]  /*ee40*/  FADD R7, R230, R7 ;  /* 0x00000007e6077221 */ /* 0x000fc20000000000 */
[----:B------:R-:W-:Y:S02]  /*ee50*/  FADD R8, R231, R8 ;  /* 0x00000008e7087221 */ /* 0x000fe40000000000 */
[----:B0-----:R-:W4:Y:S04]  /*ee60*/  LDL.LU R150, [R1+0x20c] ;  /* 0x00020c0001967983 */ /* 0x001f280000300800 */
[----:B------:R0:W-:Y:S01]  /*ee70*/  STL [R1+0x470], R151 ;  /* 0x0004709701007387 */ /* 0x0001e20000100800 */
[----:B------:R-:W-:-:S01]  /*ee80*/  FADD R9, R232, R9 ;  /* 0x00000009e8097221 */ /* 0x000fc20000000000 */
[----:B------:R-:W-:-:S02]  /*ee90*/  FADD R10, R233, R10 ;  /* 0x0000000ae90a7221 */ /* 0x000fc40000000000 */
[----:B0-----:R-:W3:Y:S04]  /*eea0*/  LDL R151, [R1+0x1f0] ;  /* 0x0001f00001977983 */ /* 0x001ee80000100800 */
[----:B------:R-:W2:Y:S04]  /*eeb0*/  LDL.LU R225, [R1+0x698] ;  /* 0x0006980001e17983 */ /* 0x000ea80000300800 */
[----:B------:R-:W4:Y:S04]  /*eec0*/  LDL.LU R226, [R1+0x694] ;  /* 0x0006940001e27983 */ /* 0x000f280000300800 */
[----:B------:R-:W3:Y:S04]  /*eed0*/  LDL.LU R227, [R1+0x690] ;  /* 0x0006900001e37983 */ /* 0x000ee80000300800 */
[----:B------:R-:W3:Y:S04]  /*eee0*/  LDL.LU R228, [R1+0x68c] ;  /* 0x00068c0001e47983 */ /* 0x000ee80000300800 */
[----:B------:R-:W3:Y:S01]  /*eef0*/  LDL.LU R229, [R1+0x688] ;  /* 0x0006880001e57983 */ /* 0x000ee20000300800 */
[----:B------:R-:W-:-:S03]  /*ef00*/  FADD R11, R234, R11 ;  /* 0x0000000bea0b7221 */ /* 0x000fc60000000000 */
[----:B------:R-:W3:Y:S01]  /*ef10*/  LDL.LU R230, [R1+0x684] ;  /* 0x0006840001e67983 */ /* 0x000ee20000300800 */
[----:B------:R-:W-:-:S03]  /*ef20*/  FADD R12, R235, R12 ;  /* 0x0000000ceb0c7221 */ /* 0x000fc60000000000 */
[----:B------:R-:W3:Y:S04]  /*ef30*/  LDL.LU R231, [R1+0x680] ;  /* 0x0006800001e77983 */ /* 0x000ee80000300800 */
[----:B------:R-:W3:Y:S04]  /*ef40*/  LDL.LU R232, [R1+0x67c] ;  /* 0x00067c0001e87983 */ /* 0x000ee80000300800 */
[----:B------:R-:W3:Y:S04]  /*ef50*/  LDL.LU R233, [R1+0x678] ;  /* 0x0006780001e97983 */ /* 0x000ee80000300800 */
[----:B------:R-:W3:Y:S04]  /*ef60*/  LDL.LU R234, [R1+0x674] ;  /* 0x0006740001ea7983 */ /* 0x000ee80000300800 */
[----:B------:R-:W3:Y:S01]  /*ef70*/  LDL.LU R235, [R1+0x670] ;  /* 0x0006700001eb7983 */ /* 0x000ee20000300800 */
[----:B------:R-:W-:-:S01]  /*ef80*/  FADD R13, R24, R13 ;  /* 0x0000000d180d7221 */ /* 0x000fc20000000000 */
[----:B------:R-:W-:Y:S01]  /*ef90*/  FADD R14, R25, R14 ;  /* 0x0000000e190e7221 */ /* 0x000fe20000000000 */
[----:B------:R-:W-:-:S01]  /*efa0*/  FADD R15, R26, R15 ;  /* 0x0000000f1a0f7221 */ /* 0x000fc20000000000 */
[----:B------:R-:W3:Y:S01]  /*efb0*/  LDL.LU R24, [R1+0x66c] ;  /* 0x00066c0001187983 */ /* 0x000ee20000300800 */
[----:B------:R-:W-:-:S01]  /*efc0*/  FADD R16, R27, R16 ;  /* 0x000000101b107221 */ /* 0x000fc20000000000 */
[----:B------:R-:W-:-:S02]  /*efd0*/  FADD R17, R28, R17 ;  /* 0x000000111c117221 */ /* 0x000fc40000000000 */
[----:B------:R-:W3:Y:S01]  /*efe0*/  LDL.LU R25, [R1+0x668] ;  /* 0x0006680001197983 */ /* 0x000ee20000300800 */
[----:B------:R-:W-:-:S03]  /*eff0*/  FADD R18, R29, R18 ;  /* 0x000000121d127221 */ /* 0x000fc60000000000 */
        /* <DEDUP_REMOVED lines=157> */
[----:B--2---:R-:W-:-:S03]  /*f9d0*/  FADD R225, R108, R225 ;  /* 0x000000e16ce17221 */ /* 0x004fc60000000000 */
[----:B------:R-:W2:Y:S01]  /*f9e0*/  LDL.LU R105, [R1+0x528] ;  /* 0x0005280001697983 */ /* 0x000ea20000300800 */
[----:B----4-:R-:W-:-:S03]  /*f9f0*/  FADD R226, R109, R226 ;  /* 0x000000e26de27221 */ /* 0x010fc60000000000 */
[----:B------:R-:W4:Y:S01]  /*fa00*/  LDL.LU R106, [R1+0x524] ;  /* 0x00052400016a7983 */ /* 0x000f220000300800 */
[----:B---3--:R-:W-:-:S03]  /*fa10*/  FADD R227, R110, R227 ;  /* 0x000000e36ee37221 */ /* 0x008fc60000000000 */
        /* <DEDUP_REMOVED lines=15> */
[----:B------:R-:W-:-:S01]  /*fb10*/  FADD R235, R118, R235 ;  /* 0x000000eb76eb7221 */ /* 0x000fc20000000000 */
[----:B------:R-:W-:Y:S02]  /*fb20*/  FADD R122, R121, R122 ;  /* 0x0000007a797a7221 */ /* 0x000fe40000000000 */
[----:B------:R-:W3:Y:S01]  /*fb30*/  LDL.LU R115, [R1+0x500] ;  /* 0x0005000001737983 */ /* 0x000ee20000300800 */
[----:B------:R-:W-:-:S03]  /*fb40*/  FADD R236, R119, R236 ;  /* 0x000000ec77ec7221 */ /* 0x000fc60000000000 */
[----:B------:R-:W3:Y:S01]  /*fb50*/  LDL.LU R116, [R1+0x4fc] ;  /* 0x0004fc0001747983 */ /* 0x000ee20000300800 */
[----:B------:R-:W-:-:S03]  /*fb60*/  FADD R237, R120, R237 ;  /* 0x000000ed78ed7221 */ /* 0x000fc60000000000 */
[----:B------:R-:W3:Y:S01]  /*fb70*/  LDL.LU R117, [R1+0x4f8] ;  /* 0x0004f80001757983 */ /* 0x000ee20000300800 */
[----:B------:R-:W-:-:S03]  /*fb80*/  FADD R124, R123, R124 ;  /* 0x0000007c7b7c7221 */ /* 0x000fc60000000000 */
[----:B------:R-:W3:Y:S04]  /*fb90*/  LDL.LU R118, [R1+0x4f4] ;  /* 0x0004f40001767983 */ /* 0x000ee80000300800 */
[----:B------:R-:W3:Y:S01]  /*fba0*/  LDL.LU R119, [R1+0x4f0] ;  /* 0x0004f00001777983 */ /* 0x000ee20000300800 */
[----:B------:R-:W-:-:S03]  /*fbb0*/  FADD R126, R125, R126 ;  /* 0x0000007e7d7e7221 */ /* 0x000fc60000000000 */
[----:B------:R-:W3:Y:S04]  /*fbc0*/  LDL.LU R120, [R1+0x4ec] ;  /* 0x0004ec0001787983 */ /* 0x000ee80000300800 */
[----:B------:R-:W3:Y:S04]  /*fbd0*/  LDL.LU R121, [R1+0x4e8] ;  /* 0x0004e80001797983 */ /* 0x000ee80000300800 */
[----:B------:R0:W-:Y:S01]  /*fbe0*/  STL [R1+0x200], R122 ;  /* 0x0002007a01007387 */ /* 0x0001e20000100800 */
[----:B------:R-:W-:-:S01]  /*fbf0*/  FADD R150, R127, R150 ;  /* 0x000000967f967221 */ /* 0x000fc20000000000 */
[----:B------:R-:W-:Y:S01]  /*fc00*/  FADD R146, R148, R146 ;  /* 0x0000009294927221 */ /* 0x000fe20000000000 */
[----:B------:R-:W-:-:S01]  /*fc10*/  FADD R143, R144, R143 ;  /* 0x0000008f908f7221 */ /* 0x000fc20000000000 */
[----:B------:R-:W-:Y:S01]  /*fc20*/  FADD R141, R142, R141 ;  /* 0x0000008d8e8d7221 */ /* 0x000fe20000000000 */
[----:B0-----:R-:W3:Y:S04]  /*fc30*/  LDL.LU R122, [R1+0x4e4] ;  /* 0x0004e400017a7983 */ /* 0x001ee80000300800 */
[----:B------:R-:W3:Y:S04]  /*fc40*/  LDL.LU R123, [R1+0x4e0] ;  /* 0x0004e000017b7983 */ /* 0x000ee80000300800 */
[----:B------:R0:W-:Y:S01]  /*fc50*/  STL [R1+0x204], R124 ;  /* 0x0002047c01007387 */ /* 0x0001e20000100800 */
[----:B------:R-:W-:-:S01]  /*fc60*/  FADD R139, R140, R139 ;  /* 0x0000008b8c8b7221 */ /* 0x000fc20000000000 */
[----:B------:R-:W-:Y:S01]  /*fc70*/  FADD R137, R138, R137 ;  /* 0x000000898a897221 */ /* 0x000fe20000000000 */
[----:B------:R-:W-:-:S01]  /*fc80*/  FADD R135, R136, R135 ;  /* 0x0000008788877221 */ /* 0x000fc20000000000 */
[----:B0-----:R-:W3:Y:S04]  /*fc90*/  LDL.LU R124, [R1+0x4dc] ;  /* 0x0004dc00017c7983 */ /* 0x001ee80000300800 */
[----:B------:R-:W3:Y:S04]  /*fca0*/  LDL.LU R125, [R1+0x4d8] ;  /* 0x0004d800017d7983 */ /* 0x000ee80000300800 */
[----:B------:R0:W-:Y:S01]  /*fcb0*/  STL [R1+0x208], R126 ;  /* 0x0002087e01007387 */ /* 0x0001e20000100800 */
[----:B------:R-:W-:-:S01]  /*fcc0*/  FADD R131, R133, R131 ;  /* 0x0000008385837221 */ /* 0x000fc20000000000 */
[----:B------:R-:W-:-:S02]  /*fcd0*/  FADD R0, R129, R0 ;  /* 0x0000000081007221 */ /* 0x000fc40000000000 */
[----:B0-----:R-:W3:Y:S04]  /*fce0*/  LDL.LU R126, [R1+0x4d4] ;  /* 0x0004d400017e7983 */ /* 0x001ee80000300800 */
[----:B------:R-:W3:Y:S04]  /*fcf0*/  LDL.LU R127, [R1+0x4d0] ;  /* 0x0004d000017f7983 */ /* 0x000ee80000300800 */
[----:B------:R-:W-:Y:S04]  /*fd00*/  STL [R1+0x20c], R150 ;  /* 0x00020c9601007387 */ /* 0x000fe80000100800 */
[----:B------:R-:W-:Y:S04]  /*fd10*/  STL [R1+0x210], R146 ;  /* 0x0002109201007387 */ /* 0x000fe80000100800 */
[----:B------:R-:W-:Y:S04]  /*fd20*/  STL [R1+0x214], R143 ;  /* 0x0002148f01007387 */ /* 0x000fe80000100800 */
[----:B------:R-:W-:Y:S04]  /*fd30*/  STL [R1+0x218], R141 ;  /* 0x0002188d01007387 */ /* 0x000fe80000100800 */
[----:B------:R-:W-:Y:S04]  /*fd40*/  STL [R1+0x21c], R139 ;  /* 0x00021c8b01007387 */ /* 0x000fe80000100800 */
[----:B------:R-:W-:Y:S04]  /*fd50*/  STL [R1+0x220], R137 ;  /* 0x0002208901007387 */ /* 0x000fe80000100800 */
[----:B------:R-:W2:Y:S04]  /*fd60*/  LDL.LU R129, [R1+0x230] ;  /* 0x0002300001817983 */ /* 0x000ea80000300800 */
[----:B------:R-:W-:Y:S04]  /*fd70*/  STL [R1+0x224], R135 ;  /* 0x0002248701007387 */ /* 0x000fe80000100800 */
[----:B------:R0:W-:Y:S04]  /*fd80*/  STL [R1+0x228], R131 ;  /* 0x0002288301007387 */ /* 0x0001e80000100800 */
[----:B0-----:R-:W4:Y:S04]  /*fd90*/  LDL.LU R131, [R1+0x234] ;  /* 0x0002340001837983 */ /* 0x001f280000300800 */
[----:B------:R-:W3:Y:S04]  /*fda0*/  LDL.LU R133, [R1+0x238] ;  /* 0x0002380001857983 */ /* 0x000ee80000300800 */
[----:B------:R0:W-:Y:S04]  /*fdb0*/  STL [R1+0x22c], R0 ;  /* 0x00022c0001007387 */ /* 0x0001e80000100800 */
[----:B------:R-:W3:Y:S04]  /*fdc0*/  LDL.LU R135, [R1+0x23c] ;  /* 0x00023c0001877983 */ /* 0x000ee80000300800 */
        /* <DEDUP_REMOVED lines=12> */
[----:B0-----:R-:W3:Y:S01]  /*fe90*/  LDL.LU R0, [R1+0x270] ;  /* 0x0002700001007983 */ /* 0x001ee20000300800 */
[----:B--2---:R-:W-:-:S03]  /*fea0*/  FADD R129, R128, R129 ;  /* 0x0000008180817221 */ /* 0x004fc60000000000 */
[----:B------:R-:W2:Y:S04]  /*feb0*/  LDL.LU R128, [R1+0x4cc] ;  /* 0x0004cc0001807983 */ /* 0x000ea80000300800 */
[----:B------:R0:W-:Y:S04]  /*fec0*/  STL [R1+0x230], R129 ;  /* 0x0002308101007387 */ /* 0x0001e80000100800 */
[----:B0-----:R-:W2:Y:S01]  /*fed0*/  LDL.LU R129, [R1+0x4c8] ;  /* 0x0004c80001817983 */ /* 0x001ea20000300800 */
[----:B----4-:R-:W-:-:S03]  /*fee0*/  FADD R131, R130, R131 ;  /* 0x0000008382837221 */ /* 0x010fc60000000000 */
[----:B------:R-:W4:Y:S01]  /*fef0*/  LDL.LU R130, [R1+0x4c4] ;  /* 0x0004c40001827983 */ /* 0x000f220000300800 */
[----:B---3--:R-:W-:-:S03]  /*ff00*/  FADD R133, R132, R133 ;  /* 0x0000008584857221 */ /* 0x008fc60000000000 */
[----:B------:R0:W-:Y:S01]  /*ff10*/  STL [R1+0x234], R131 ;  /* 0x0002348301007387 */ /* 0x0001e20000100800 */
[----:B------:R-:W-:-:S03]  /*ff20*/  FADD R135, R134, R135 ;  /* 0x0000008786877221 */ /* 0x000fc60000000000 */
[----:B0-----:R-:W3:Y:S01]  /*ff30*/  LDL.LU R131, [R1+0x4c0] ;  /* 0x0004c00001837983 */ /* 0x001ee20000300800 */
[----:B------:R-:W-:-:S03]  /*ff40*/  FADD R150, R151, R150 ;  /* 0x0000009697967221 */ /* 0x000fc60000000000 */
[----:B------:R-:W3:Y:S01]  /*ff50*/  LDL.LU R132, [R1+0x4bc] ;  /* 0x0004bc0001847983 */ /* 0x000ee20000300800 */
[----:B------:R-:W-:-:S03]  /*ff60*/  FADD R148, R149, R148 ;  /* 0x0000009495947221 */ /* 0x000fc60000000000 */
[----:B------:R0:W-:Y:S01]  /*ff70*/  STL [R1+0x238], R133 ;  /* 0x0002388501007387 */ /* 0x0001e20000100800 */
[----:B------:R-:W-:-:S01]  /*ff80*/  FADD R146, R147, R146 ;  /* 0x0000009293927221 */ /* 0x000fc20000000000 */
[----:B------:R-:W-:Y:S02]  /*ff90*/  FADD R144, R145, R144 ;  /* 0x0000009091907221 */ /* 0x000fe40000000000 */
[----:B0-----:R-:W3:Y:S01]  /*ffa0*/  LDL.LU R133, [R1+0x4b8] ;  /* 0x0004b80001857983 */ /* 0x001ee20000300800 */
[----:B------:R-:W-:-:S03]  /*ffb0*/  FADD R143, R24, R143 ;  /* 0x0000008f188f7221 */ /* 0x000fc60000000000 */
[----:B------:R-:W3:Y:S01]  /*ffc0*/  LDL.LU R134, [R1+0x4b4] ;  /* 0x0004b40001867983 */ /* 0x000ee20000300800 */
[----:B------:R-:W-:-:S03]  /*ffd0*/  FADD R142, R25, R142 ;  /* 0x0000008e198e7221 */ /* 0x000fc60000000000 */
[----:B------:R0:W-:Y:S01]  /*ffe0*/  STL [R1+0x23c], R135 ;  /* 0x00023c8701007387 */ /* 0x0001e20000100800 */
[----:B------:R-:W-:-:S01]  /*fff0*/  FADD R141, R26, R141 ;  /* 0x0000008d1a8d7221 */ /* 0x000fc20000000000 */
[----:B------:R-:W-:Y:S01]  /*10000*/  FADD R140, R27, R140 ;  /* 0x0000008c1b8c7221 */ /* 0x000fe20000000000 */
[----:B------:R-:W-:-:S01]  /*10010*/  FADD R139, R28, R139 ;  /* 0x0000008b1c8b7221 */ /* 0x000fc20000000000 */
[----:B0-----:R-:W3:Y:S01]  /*10020*/  LDL.LU R135, [R1+0x4b0] ;  /* 0x0004b00001877983 */ /* 0x001ee20000300800 */
[----:B------:R-:W-:-:S03]  /*10030*/  FADD R138, R29, R138 ;  /* 0x0000008a1d8a7221 */ /* 0x000fc60000000000 */
[----:B------:R0:W-:Y:S01]  /*10040*/  STL [R1+0x240], R150 ;  /* 0x0002409601007387 */ /* 0x0001e20000100800 */
[----:B------:R-:W-:-:S03]  /*10050*/  FADD R137, R30, R137 ;  /* 0x000000891e897221 */ /* 0x000fc60000000000 */
[----:B------:R1:W-:Y:S01]  /*10060*/  STL [R1+0x244], R148 ;  /* 0x0002449401007387 */ /* 0x0003e20000100800 */
[----:B------:R-:W-:-:S03]  /*10070*/  FADD R136, R31, R136 ;  /* 0x000000881f887221 */ /* 0x000fc60000000000 */
[----:B------:R1:W-:Y:S01]  /*10080*/  STL [R1+0x248], R146 ;  /* 0x0002489201007387 */ /* 0x0003e20000100800 */
[----:B------:R-:W-:-:S03]  /*10090*/  FADD R0, R32, R0 ;  /* 0x0000000020007221 */ /* 0x000fc60000000000 */
[----:B------:R1:W-:Y:S04]  /*100a0*/  STL [R1+0x24c], R144 ;  /* 0x00024c9001007387 */ /* 0x0003e80000100800 */
[----:B------:R1:W-:Y:S04]  /*100b0*/  STL [R1+0x250], R143 ;  /* 0x0002508f01007387 */ /* 0x0003e80000100800 */
[----:B------:R1:W-:Y:S04]  /*100c0*/  STL [R1+0x254], R142 ;  /* 0x0002548e01007387 */ /* 0x0003e80000100800 */
[----:B------:R1:W-:Y:S04]  /*100d0*/  STL [R1+0x258], R141 ;  /* 0x0002588d01007387 */ /* 0x0003e80000100800 */
[----:B------:R1:W-:Y:S04]  /*100e0*/  STL [R1+0x25c], R140 ;  /* 0x00025c8c01007387 */ /* 0x0003e80000100800 */
[----:B------:R1:W-:Y:S04]  /*100f0*/  STL [R1+0x260], R139 ;  /* 0x0002608b01007387 */ /* 0x0003e80000100800 */
[----:B------:R1:W-:Y:S04]  /*10100*/  STL [R1+0x264], R138 ;  /* 0x0002648a01007387 */ /* 0x0003e80000100800 */
[----:B------:R-:W2:Y:S04]  /*10110*/  LDL.LU R151, [R1+0x274] ;  /* 0x0002740001977983 */ /* 0x000ea80000300800 */
[----:B------:R1:W-:Y:S04]  /*10120*/  STL [R1+0x268], R137 ;  /* 0x0002688901007387 */ /* 0x0003e80000100800 */
[----:B0-----:R-:W4:Y:S04]  /*10130*/  LDL.LU R150, [R1+0x278] ;  /* 0x0002780001967983 */ /* 0x001f280000300800 */
[----:B------:R0:W-:Y:S04]  /*10140*/  STL [R1+0x26c], R136 ;  /* 0x00026c8801007387 */ /* 0x0001e80000100800 */
[----:B------:R-:W3:Y:S04]  /*10150*/  LDL.LU R149, [R1+0x27c] ;  /* 0x00027c0001957983 */ /* 0x000ee80000300800 */
[----:B------:R0:W-:Y:S04]  /*10160*/  STL [R1+0x270], R0 ;  /* 0x0002700001007387 */ /* 0x0001e80000100800 */
[----:B-1----:R-:W3:Y:S04]  /*10170*/  LDL.LU R148, [R1+0x280] ;  /* 0x0002800001947983 */ /* 0x002ee80000300800 */
        /* <DEDUP_REMOVED lines=11> */
[----:B0-----:R-:W3:Y:S04]  /*10230*/  LDL.LU R136, [R1+0x2b0] ;  /* 0x0002b00001887983 */ /* 0x001ee80000300800 */
[----:B------:R-:W3:Y:S01]  /*10240*/  LDL.LU R0, [R1+0x2b4] ;  /* 0x0002b40001007983 */ /* 0x000ee20000300800 */
[----:B--2---:R-:W-:-:S05]  /*10250*/  FADD R151, R33, R151 ;  /* 0x0000009721977221 */ /* 0x004fca0000000000 */
[----:B------:R0:W-:Y:S01]  /*10260*/  STL [R1+0x274], R151 ;  /* 0x0002749701007387 */ /* 0x0001e20000100800 */
[----:B----4-:R-:W-:-:S05]  /*10270*/  FADD R150, R34, R150 ;  /* 0x0000009622967221 */ /* 0x010fca0000000000 */
[----:B------:R1:W-:Y:S01]  /*10280*/  STL [R1+0x278], R150 ;  /* 0x0002789601007387 */ /* 0x0003e20000100800 */
[----:B---3--:R-:W-:-:S05]  /*10290*/  FADD R149, R35, R149 ;  /* 0x0000009523957221 */ /* 0x008fca0000000000 */
[----:B------:R2:W-:Y:S01]  /*102a0*/  STL [R1+0x27c], R149 ;  /* 0x00027c9501007387 */ /* 0x0005e20000100800 */
[----:B------:R-:W-:-:S01]  /*102b0*/  FADD R148, R36, R148 ;  /* 0x0000009424947221 */ /* 0x000fc20000000000 */
[----:B------:R-:W-:-:S04]  /*102c0*/  FADD R147, R37, R147 ;  /* 0x0000009325937221 */ /* 0x000fc80000000000 */
[----:B------:R3:W-:Y:S01]  /*102d0*/  STL [R1+0x280], R148 ;  /* 0x0002809401007387 */ /* 0x0007e20000100800 */
[----:B------:R-:W-:-:S03]  /*102e0*/  FADD R146, R38, R146 ;  /* 0x0000009226927221 */ /* 0x000fc60000000000 */
        /* <DEDUP_REMOVED lines=20> */
[----:B0-----:R-:W4:Y:S01]  /*10430*/  LDL.LU R151, [R1+0x2b8] ;  /* 0x0002b80001977983 */ /* 0x001f220000300800 */
[----:B------:R-:W-:-:S03]  /*10440*/  FADD R0, R49, R0 ;  /* 0x0000000031007221 */ /* 0x000fc60000000000 */
[----:B------:R0:W-:Y:S04]  /*10450*/  STL [R1+0x2ac], R137 ;  /* 0x0002ac8901007387 */ /* 0x0001e80000100800 */
[----:B-1----:R-:W4:Y:S04]  /*10460*/  LDL.LU R150, [R1+0x2bc] ;  /* 0x0002bc0001967983 */ /* 0x002f280000300800 */
[----:B------:R1:W-:Y:S04]  /*10470*/  STL [R1+0x2b0], R136 ;  /* 0x0002b08801007387 */ /* 0x0003e80000100800 */
[----:B--2---:R-:W2:Y:S04]  /*10480*/  LDL.LU R149, [R1+0x2c0] ;  /* 0x0002c00001957983 */ /* 0x004ea80000300800 */
[----:B------:R1:W-:Y:S04]  /*10490*/  STL [R1+0x2b4], R0 ;  /* 0x0002b40001007387 */ /* 0x0003e80000100800 */
[----:B---3--:R-:W3:Y:S04]  /*104a0*/  LDL.LU R148, [R1+0x2c4] ;  /* 0x0002c40001947983 */ /* 0x008ee80000300800 */
[----:B----4-:R-:W4:Y:S04]  /*104b0*/  LDL.LU R147, [R1+0x2c8] ;  /* 0x0002c80001937983 */ /* 0x010f280000300800 */
[----:B------:R-:W4:Y:S04]  /*104c0*/  LDL.LU R146, [R1+0x2cc] ;  /* 0x0002cc0001927983 */ /* 0x000f280000300800 */
        /* <DEDUP_REMOVED lines=8> */
[----:B0-----:R-:W4:Y:S04]  /*10550*/  LDL.LU R137, [R1+0x2f0] ;  /* 0x0002f00001897983 */ /* 0x001f280000300800 */
[----:B-1----:R-:W4:Y:S04]  /*10560*/  LDL.LU R136, [R1+0x2f4] ;  /* 0x0002f40001887983 */ /* 0x002f280000300800 */
[----:B------:R-:W4:Y:S01]  /*10570*/  LDL.LU R0, [R1+0x2f8] ;  /* 0x0002f80001007983 */ /* 0x000f220000300800 */
[----:B------:R-:W-:-:S01]  /*10580*/  FADD R151, R50, R151 ;  /* 0x0000009732977221 */ /* 0x000fc20000000000 */
[----:B------:R-:W-:-:S04]  /*10590*/  FADD R150, R51, R150 ;  /* 0x0000009633967221 */ /* 0x000fc80000000000 */
[----:B------:R0:W-:Y:S01]  /*105a0*/  STL [R1+0x2b8], R151 ;  /* 0x0002b89701007387 */ /* 0x0001e20000100800 */
[----:B--2---:R-:W-:-:S03]  /*105b0*/  FADD R149, R52, R149 ;  /* 0x0000009534957221 */ /* 0x004fc60000000000 */
[----:B------:R1:W-:Y:S01]  /*105c0*/  STL [R1+0x2bc], R150 ;  /* 0x0002bc9601007387 */ /* 0x0003e20000100800 */
[----:B---3--:R-:W-:-:S03]  /*105d0*/  FADD R148, R53, R148 ;  /* 0x0000009435947221 */ /* 0x008fc60000000000 */
[----:B------:R2:W-:Y:S01]  /*105e0*/  STL [R1+0x2c0], R149 ;  /* 0x0002c09501007387 */ /* 0x0005e20000100800 */
[----:B----4-:R-:W-:-:S03]  /*105f0*/  FADD R147, R54, R147 ;  /* 0x0000009336937221 */ /* 0x010fc60000000000 */
        /* <DEDUP_REMOVED lines=198> */
[----:B------:R-:W-:Y:S01]  /*11260*/  STL [R1+0x3c8], R151 ;  /* 0x0003c89701007387 */ /* 0x000fe20000100800 */
[----:B--2---:R-:W-:-:S03]  /*11270*/  FADD R149, R120, R149 ;  /* 0x0000009578957221 */ /* 0x004fc60000000000 */
[----:B------:R-:W-:Y:S01]  /*11280*/  STL [R1+0x3cc], R150 ;  /* 0x0003cc9601007387 */ /* 0x000fe20000100800 */
[----:B---3--:R-:W-:-:S03]  /*11290*/  FADD R148, R121, R148 ;  /* 0x0000009479947221 */ /* 0x008fc60000000000 */
[----:B------:R-:W-:Y:S01]  /*112a0*/  STL [R1+0x3d0], R149 ;  /* 0x0003d09501007387 */ /* 0x000fe20000100800 */
[----:B----4-:R-:W-:-:S03]  /*112b0*/  FADD R147, R122, R147 ;  /* 0x000000937a937221 */ /* 0x010fc60000000000 */
[----:B------:R-:W-:Y:S01]  /*112c0*/  STL [R1+0x3d4], R148 ;  /* 0x0003d49401007387 */ /* 0x000fe20000100800 */
[----:B------:R-:W-:-:S03]  /*112d0*/  FADD R146, R123, R146 ;  /* 0x000000927b927221 */ /* 0x000fc60000000000 */
        /* <DEDUP_REMOVED lines=17> */
[----:B------:R-:W-:-:S01]  /*113f0*/  FADD R137, R132, R137 ;  /* 0x0000008984897221 */ /* 0x000fc20000000000 */
[----:B------:R-:W-:Y:S02]  /*11400*/  FADD R136, R133, R136 ;  /* 0x0000008885887221 */ /* 0x000fe40000000000 */
[----:B------:R-:W-:Y:S04]  /*11410*/  STL [R1+0x3fc], R138 ;  /* 0x0003fc8a01007387 */ /* 0x000fe80000100800 */
[----:B------:R0:W-:Y:S04]  /*11420*/  STL [R1+0x404], R136 ;  /* 0x0004048801007387 */ /* 0x0001e80000100800 */
[----:B------:R1:W-:Y:S04]  /*11430*/  STL [R1+0x400], R137 ;  /* 0x0004008901007387 */ /* 0x0003e80000100800 */
[----:B0-----:R-:W2:Y:S01]  /*11440*/  LDL.LU R136, [R1+0x40c] ;  /* 0x00040c0001887983 */ /* 0x001ea20000300800 */
[----:B------:R-:W-:-:S03]  /*11450*/  FADD R0, R134, R0 ;  /* 0x0000000086007221 */ /* 0x000fc60000000000 */
[----:B-1----:R-:W3:Y:S04]  /*11460*/  LDL.LU R137, [R1+0x410] ;  /* 0x0004100001897983 */ /* 0x002ee80000300800 */
[----:B------:R-:W4:Y:S04]  /*11470*/  LDL.LU R138, [R1+0x414] ;  /* 0x00041400018a7983 */ /* 0x000f280000300800 */
[----:B------:R0:W-:Y:S04]  /*11480*/  STL [R1+0x408], R0 ;  /* 0x0004080001007387 */ /* 0x0001e80000100800 */
        /* <DEDUP_REMOVED lines=13> */
[----:B0-----:R-:W4:Y:S01]  /*11560*/  LDL.LU R0, [R1+0x44c] ;  /* 0x00044c0001007983 */ /* 0x001f220000300800 */
[----:B--2---:R-:W-:-:S05]  /*11570*/  FADD R136, R135, R136 ;  /* 0x0000008887887221 */ /* 0x004fca0000000000 */
[----:B------:R0:W-:Y:S04]  /*11580*/  STL [R1+0x40c], R136 ;  /* 0x00040c8801007387 */ /* 0x0001e80000100800 */
[----:B0-----:R-:W3:Y:S02]  /*11590*/  LDL.LU R136, [R1+0x4ac] ;  /* 0x0004ac0001887983 */ /* 0x001ee40000300800 */
[----:B---3--:R-:W-:-:S05]  /*115a0*/  FADD R137, R136, R137 ;  /* 0x0000008988897221 */ /* 0x008fca0000000000 */
[----:B------:R0:W-:Y:S04]  /*115b0*/  STL [R1+0x410], R137 ;  /* 0x0004108901007387 */ /* 0x0001e80000100800 */
[----:B0-----:R-:W4:Y:S02]  /*115c0*/  LDL.LU R137, [R1+0x4a8] ;  /* 0x0004a80001897983 */ /* 0x001f240000300800 */
[----:B----4-:R-:W-:-:S05]  /*115d0*/  FADD R138, R137, R138 ;  /* 0x0000008a898a7221 */ /* 0x010fca0000000000 */
[----:B------:R0:W-:Y:S04]  /*115e0*/  STL [R1+0x414], R138 ;  /* 0x0004148a01007387 */ /* 0x0001e80000100800 */
[----:B0-----:R-:W2:Y:S02]  /*115f0*/  LDL.LU R138, [R1+0x4a4] ;  /* 0x0004a400018a7983 */ /* 0x001ea40000300800 */
[----:B--2---:R-:W-:-:S05]  /*11600*/  FADD R139, R138, R139 ;  /* 0x0000008b8a8b7221 */ /* 0x004fca0000000000 */
        /* <DEDUP_REMOVED lines=37> */
[----:B0-----:R-:W2:Y:S01]  /*11860*/  LDL.LU R151, [R1+0x470] ;  /* 0x0004700001977983 */ /* 0x001ea20000300800 */
[----:B------:R-:W-:Y:S01]  /*11870*/  UMOV UR6, URZ ;  /* 0x0000003f00067c82 */ /* 0x000fe20008000000 */
[----:B--2---:R-:W-:-:S05]  /*11880*/  FADD R0, R0, R151 ;  /* 0x0000009700007221 */ /* 0x004fca0000000000 */
[----:B------:R0:W-:Y:S02]  /*11890*/  STL [R1+0x44c], R0 ;  /* 0x00044c0001007387 */ /* 0x0001e40000100800 */
.L_x_28:
[----:B------:R-:W-:Y:S05]  /*118a0*/  @!P1 BRA `(.L_x_29) ;  /* 0x0000000000049947 */ /* 0x000fea0003800000 */
[----:B------:R-:W-:Y:S01]  /*118b0*/  BPT.TRAP 0x1 ;  /* 0x000000040000795c */ /* 0x000fe20000300000 */
.L_x_29:
[----:B0-----:R-:W2:Y:S04]  /*118c0*/  LDL R0, [R1+0x450] ;  /* 0x0004500001007983 */ /* 0x001ea80000100800 */
[----:B-----5:R0:W-:Y:S04]  /*118d0*/  STL [R1+0x470], R2 ;  /* 0x0004700201007387 */ /* 0x0201e80000100800 */
[----:B0-----:R-:W3:Y:S01]  /*118e0*/  LDL R2, [R1+0x454] ;  /* 0x0004540001027983 */ /* 0x001ee20000100800 */
[----:B--2---:R-:W-:Y:S01]  /*118f0*/  ISETP.NE.AND P0, PT, R0, RZ, PT ;  /* 0x000000ff0000720c */ /* 0x004fe20003f05270 */
[----:B------:R-:W-:-:S12]  /*11900*/  IMAD.U32 R0, RZ, RZ, UR25 ;  /* 0x00000019ff007e24 */ /* 0x000fd8000f8e00ff */
[----:B------:R-:W-:-:S05]  /*11910*/  @P0 LEA R0, R0, UR12, 0x3 ;  /* 0x0000000c00000c11 */ /* 0x000fca000f8e18ff */
[----:B------:R-:W-:-:S05]  /*11920*/  @P0 VIADD R0, R0, 0x18 ;  /* 0x0000001800000836 */ /* 0x000fca0000000000 */
[----:B---3--:R-:W-:Y:S02]  /*11930*/  @P0 PRMT R0, R2, 0x654, R0 ;  /* 0x0000065402000816 */ /* 0x008fe40000000000 */
[----:B------:R0:W5:Y:S01]  /*11940*/  LDL.LU R2, [R1+0x470] ;  /* 0x0004700001027983 */ /* 0x0001620000300800 */
[----:B------:R-:W-:Y:S01]  /*11950*/  UISETP.GT.U32.AND UP0, UPT, UR13, 0x1, UPT ;  /* 0x000000010d00788c */ /* 0x000fe2000bf04070 */
[----:B------:R0:W-:Y:S05]  /*11960*/  @P0 SYNCS.ARRIVE.TRANS64.RED.A1T0 RZ, [R0+URZ], RZ ;  /* 0x000000ff00ff09a7 */ /* 0x0001ea000810043f */
[----:B------:R-:W-:-:S13]  /*11970*/  PLOP3.LUT P0, PT, PT, PT, UP0, 0x80, 0x0 ;  /* 0x000000000000781c */ /* 0x000fda0003f0f008 */
[----:B0-----:R-:W-:Y:S05]  /*11980*/  @P0 BRA `(.L_x_30) ;  /* 0x0000000000040947 */ /* 0x001fea0003800000 */
[----:B------:R-:W-:Y:S01]  /*11990*/  BPT.TRAP 0x1 ;  /* 0x000000040000795c */ /* 0x000fe20000300000 */
.L_x_30:
[----:B------:R-:W-:Y:S02]  /*119a0*/  UISETP.GT.AND UP2, UPT, UR26, 0x1, UPT ;  /* 0x000000011a00788c */ /* 0x000fe4000bf44270 */
[----:B------:R-:W-:Y:S02]  /*119b0*/  UIADD3 UR23, UR23, 0x1, URZ ;  /* 0x0000000117177890 */ /* 0x000fe4000fffe03f */
[----:B------:R-:W-:Y:S02]  /*119c0*/  UIADD3 UR25, UR25, 0x1, URZ ;  /* 0x0000000119197890 */ /* 0x000fe4000fffe03f */
[----:B------:R-:W-:Y:S01]  /*119d0*/  PLOP3.LUT P0, PT, PT, PT, UP2, 0x80, 0x0 ;  /* 0x000000000000781c */ /* 0x000fe20003f0f028 */
[----:B------:R-:W-:Y:S02]  /*119e0*/  UISETP.NE.AND UP0, UPT, UR23, 0x3, UPT ;  /* 0x000000031700788c */ /* 0x000fe4000bf05270 */
[----:B------:R-:W-:Y:S02]  /*119f0*/  UIADD3 UR16, UR26, -0x1, URZ ;  /* 0xffffffff1a107890 */ /* 0x000fe4000fffe03f */
[----:B------:R-:W-:-:S02]  /*11a00*/  USEL UR8, URZ, 0x1, UP0 ;  /* 0x000000013f087887 */ /* 0x000fc40008000000 */
[----:B------:R-:W-:Y:S02]  /*11a10*/  UISETP.NE.AND UP1, UPT, UR25, 0x3, UPT ;  /* 0x000000031900788c */ /* 0x000fe4000bf25270 */
[----:B------:R-:W-:Y:S02]  /*11a20*/  ULOP3.LUT UR24, UR24, UR8, URZ, 0x3c, !UPT ;  /* 0x0000000818187292 */ /* 0x000fe4000f8e3c3f */
[----:B------:R-:W-:Y:S02]  /*11a30*/  USEL UR23, UR23, URZ, UP0 ;  /* 0x0000003f17177287 */ /* 0x000fe40008000000 */
[----:B------:R-:W-:Y:S01]  /*11a40*/  USEL UR25, UR25, URZ, UP1 ;  /* 0x0000003f19197287 */ /* 0x000fe20008800000 */
[----:B------:R-:W-:Y:S01]  /*11a50*/  UMOV UR8, 0x1 ;  /* 0x0000000100087882 */ /* 0x000fe20000000000 */
[----:B------:R-:W-:Y:S01]  /*11a60*/  UMOV UR26, UR16 ;  /* 0x00000010001a7c82 */ /* 0x000fe20008000000 */
[----:B------:R-:W-:Y:S09]  /*11a70*/  @P0 BRA `(.L_x_31) ;  /* 0xffffff74006c0947 */ /* 0x000ff2000383ffff */
.L_x_23:
[----:B------:R-:W-:-:S04]  /*11a80*/  UISETP.NE.AND UP0, UPT, UR6, URZ, UPT ;  /* 0x0000003f0600728c */ /* 0x000fc8000bf05270 */
[----:B------:R-:W-:-:S06]  /*11a90*/  USEL UR6, URZ, 0x1, !UP0 ;  /* 0x000000013f067887 */ /* 0x000fcc000c000000 */
[----:B------:R-:W-:-:S13]  /*11aa0*/  ISETP.NE.AND P0, PT, RZ, UR6, PT ;  /* 0x00000006ff007c0c */ /* 0x000fda000bf05270 */
[----:B------:R-:W-:Y:S05]  /*11ab0*/  @!P0 BRA `(.L_x_32) ;  /* 0x0000003800188947 */ /* 0x000fea0003800000 */
[----:B------:R2:W-:Y:S04]  /*11ac0*/  STL [R1+0x628], R41 ;  /* 0x0006282901007387 */ /* 0x0005e80000100800 */
[----:B--2---:R-:W2:Y:S04]  /*11ad0*/  LDL.LU R41, [R1] ;  /* 0x0000000001297983 */ /* 0x004ea80000300800 */
[----:B------:R3:W-:Y:S04]  /*11ae0*/  STL [R1+0x624], R42 ;  /* 0x0006242a01007387 */ /* 0x0007e80000100800 */
[----:B---3--:R-:W3:Y:S04]  /*11af0*/  LDL.LU R42, [R1+0x4] ;  /* 0x00000400012a7983 */ /* 0x008ee80000300800 */
[----:B------:R4:W-:Y:S04]  /*11b00*/  STL [R1+0x620], R43 ;  /* 0x0006202b01007387 */ /* 0x0009e80000100800 */
[----:B----4-:R-:W4:Y:S04]  /*11b10*/  LDL.LU R43, [R1+0x8] ;  /* 0x00000800012b7983 */ /* 0x010f280000300800 */
[----:B------:R0:W-:Y:S04]  /*11b20*/  STL [R1+0x61c], R44 ;  /* 0x00061c2c01007387 */ /* 0x0001e80000100800 */
[----:B0-----:R-:W4:Y:S04]  /*11b30*/  LDL.LU R44, [R1+0xc] ;  /* 0x00000c00012c7983 */ /* 0x001f280000300800 */
        /* <DEDUP_REMOVED lines=144> */
[----:B------:R-:W4:Y:S04]  /*12440*/  LDL.LU R0, [R1+0x204] ;  /* 0x0002040001007983 */ /* 0x000f280000300800 */
        /* <DEDUP_REMOVED lines=69> */
[----:B0-----:R-:W4:Y:S01]  /*128a0*/  LDL.LU R151, [R1+0x130] ;  /* 0x0001300001977983 */ /* 0x001f220000300800 */
[----:B--2--5:R-:W-:Y:S01]  /*128b0*/  FADD R2, R41, R2 ;  /* 0x0000000229027221 */ /* 0x024fe20000000000 */
[----:B---3--:R-:W-:Y:S01]  /*128c0*/  FADD R3, R42, R3 ;  /* 0x000000032a037221 */ /* 0x008fe20000000000 */
[----:B----4-:R-:W-:Y:S01]  /*128d0*/  FADD R4, R43, R4 ;  /* 0x000000042b047221 */ /* 0x010fe20000000000 */
[----:B------:R-:W2:Y:S01]  /*128e0*/  LDL.LU R41, [R1+0x628] ;  /* 0x0006280001297983 */ /* 0x000ea20000300800 */
[----:B------:R-:W-:Y:S01]  /*128f0*/  FADD R5, R44, R5 ;  /* 0x000000052c057221 */ /* 0x000fe20000000000 */
[----:B------:R-:W-:-:S02]  /*12900*/  FADD R6, R45, R6 ;  /* 0x000000062d067221 */ /* 0x000fc40000000000 */
[----:B------:R-:W3:Y:S01]  /*12910*/  LDL.LU R42, [R1+0x624] ;  /* 0x00062400012a7983 */ /* 0x000ee20000300800 */
[----:B------:R-:W-:-:S03]  /*12920*/  FADD R7, R46, R7 ;  /* 0x000000072e077221 */ /* 0x000fc60000000000 */
[----:B------:R-:W4:Y:S01]  /*12930*/  LDL.LU R43, [R1+0x620] ;  /* 0x00062000012b7983 */ /* 0x000f220000300800 */
[----:B------:R-:W-:-:S03]  /*12940*/  FADD R8, R47, R8 ;  /* 0x000000082f087221 */ /* 0x000fc60000000000 */
[----:B------:R-:W2:Y:S01]  /*12950*/  LDL.LU R44, [R1+0x61c] ;  /* 0x00061c00012c7983 */ /* 0x000ea20000300800 */
[----:B------:R-:W-:-:S03]  /*12960*/  FADD R9, R48, R9 ;  /* 0x0000000930097221 */ /* 0x000fc60000000000 */
        /* <DEDUP_REMOVED lines=133> */
[----:B------:R-:W-:Y:S01]  /*131c0*/  FADD R204, R115, R204 ;  /* 0x000000cc73cc7221 */ /* 0x000fe20000000000 */
[----:B------:R-:W-:Y:S02]  /*131d0*/  FADD R118, R119, R118 ;  /* 0x0000007677767221 */ /* 0x000fe40000000000 */
[----:B------:R-:W2:Y:S01]  /*131e0*/  LDL.LU R112, [R1+0x50c] ;  /* 0x00050c0001707983 */ /* 0x000ea20000300800 */
[----:B------:R-:W-:-:S03]  /*131f0*/  FADD R205, R116, R205 ;  /* 0x000000cd74cd7221 */ /* 0x000fc60000000000 */
[----:B------:R-:W2:Y:S01]  /*13200*/  LDL.LU R113, [R1+0x508] ;  /* 0x0005080001717983 */ /* 0x000ea20000300800 */
[----:B------:R-:W-:-:S03]  /*13210*/  FADD R0, R117, R0 ;  /* 0x0000000075007221 */ /* 0x000fc60000000000 */
[----:B------:R-:W2:Y:S01]  /*13220*/  LDL.LU R114, [R1+0x504] ;  /* 0x0005040001727983 */ /* 0x000ea20000300800 */
[----:B------:R-:W-:-:S03]  /*13230*/  FADD R208, R149, R208 ;  /* 0x000000d095d07221 */ /* 0x000fc60000000000 */
[----:B------:R-:W2:Y:S04]  /*13240*/  LDL.LU R115, [R1+0x500] ;  /* 0x0005000001737983 */ /* 0x000ea80000300800 */
[----:B------:R-:W2:Y:S01]  /*13250*/  LDL.LU R116, [R1+0x4fc] ;  /* 0x0004fc0001747983 */ /* 0x000ea20000300800 */
[----:B------:R-:W-:Y:S01]  /*13260*/  FADD R207, R150, R207 ;  /* 0x000000cf96cf7221 */ /* 0x000fe20000000000 */
[----:B------:R-:W-:Y:S01]  /*13270*/  FADD R206, R151, R206 ;  /* 0x000000ce97ce7221 */ /* 0x000fe20000000000 */
[----:B------:R-:W-:Y:S01]  /*13280*/  FADD R237, R120, R237 ;  /* 0x000000ed78ed7221 */ /* 0x000fe20000000000 */
[----:B------:R-:W3:Y:S01]  /*13290*/  LDL.LU R117, [R1+0x1b8] ;  /* 0x0001b80001757983 */ /* 0x000ee20000300800 */
[----:B------:R-:W-:Y:S01]  /*132a0*/  FADD R236, R121, R236 ;  /* 0x000000ec79ec7221 */ /* 0x000fe20000000000 */
[----:B------:R-:W-:Y:S01]  /*132b0*/  FADD R235, R122, R235 ;  /* 0x000000eb7aeb7221 */ /* 0x000fe20000000000 */
[----:B------:R-:W-:Y:S01]  /*132c0*/  FADD R234, R123, R234 ;  /* 0x000000ea7bea7221 */ /* 0x000fe20000000000 */
[----:B------:R-:W3:Y:S01]  /*132d0*/  LDL.LU R149, [R1+0x208] ;  /* 0x0002080001957983 */ /* 0x000ee20000300800 */
[----:B------:R-:W-:Y:S01]  /*132e0*/  FADD R233, R124, R233 ;  /* 0x000000e97ce97221 */ /* 0x000fe20000000000 */
[----:B------:R-:W-:Y:S01]  /*132f0*/  FADD R232, R125, R232 ;  /* 0x000000e87de87221 */ /* 0x000fe20000000000 */
[----:B------:R-:W-:Y:S01]  /*13300*/  FADD R231, R126, R231 ;  /* 0x000000e77ee77221 */ /* 0x000fe20000000000 */
[----:B------:R0:W-:Y:S01]  /*13310*/  STL [R1+0x200], R118 ;  /* 0x0002007601007387 */ /* 0x0001e20000100800 */
[----:B------:R-:W-:Y:S01]  /*13320*/  FADD R230, R127, R230 ;  /* 0x000000e67fe67221 */ /* 0x000fe20000000000 */
        /* <DEDUP_REMOVED lines=8> */
[----:B0-----:R-:W4:Y:S01]  /*133b0*/  LDL.LU R118, [R1+0x1bc] ;  /* 0x0001bc0001767983 */ /* 0x001f220000300800 */
[----:B------:R-:W-:Y:S01]  /*133c0*/  FADD R215, R142, R215 ;  /* 0x000000d78ed77221 */ /* 0x000fe20000000000 */
[----:B------:R-:W-:Y:S01]  /*133d0*/  FADD R224, R133, R224 ;  /* 0x000000e085e07221 */ /* 0x000fe20000000000 */
[----:B------:R-:W-:Y:S01]  /*133e0*/  FADD R214, R143, R214 ;  /* 0x000000d68fd67221 */ /* 0x000fe20000000000 */
[----:B------:R0:W-:Y:S01]  /*133f0*/  STL [R1+0x204], R0 ;  /* 0x0002040001007387 */ /* 0x0001e20000100800 */
[----:B------:R-:W-:Y:S01]  /*13400*/  FADD R223, R134, R223 ;  /* 0x000000df86df7221 */ /* 0x000fe20000000000 */
[----:B------:R-:W-:Y:S01]  /*13410*/  FADD R213, R144, R213 ;  /* 0x000000d590d57221 */ /* 0x000fe20000000000 */
[----:B------:R-:W-:Y:S01]  /*13420*/  FADD R222, R135, R222 ;  /* 0x000000de87de7221 */ /* 0x000fe20000000000 */
[----:B------:R-:W4:Y:S01]  /*13430*/  LDL.LU R150, [R1+0x20c] ;  /* 0x00020c0001967983 */ /* 0x000f220000300800 */
[----:B------:R-:W-:Y:S01]  /*13440*/  FADD R212, R145, R212 ;  /* 0x000000d491d47221 */ /* 0x000fe20000000000 */
[----:B------:R-:W-:Y:S01]  /*13450*/  FADD R221, R136, R221 ;  /* 0x000000dd88dd7221 */ /* 0x000fe20000000000 */
[----:B------:R-:W-:Y:S01]  /*13460*/  FADD R211, R146, R211 ;  /* 0x000000d392d37221 */ /* 0x000fe20000000000 */
[----:B------:R-:W2:Y:S01]  /*13470*/  LDL.LU R119, [R1+0x1c0] ;  /* 0x0001c00001777983 */ /* 0x000ea20000300800 */
[----:B------:R-:W-:Y:S01]  /*13480*/  FADD R220, R137, R220 ;  /* 0x000000dc89dc7221 */ /* 0x000fe20000000000 */
[----:B------:R-:W-:Y:S01]  /*13490*/  FADD R210, R147, R210 ;  /* 0x000000d293d27221 */ /* 0x000fe20000000000 */
[----:B------:R-:W-:Y:S01]  /*134a0*/  FADD R219, R138, R219 ;  /* 0x000000db8adb7221 */ /* 0x000fe20000000000 */
[----:B------:R-:W2:Y:S01]  /*134b0*/  LDL.LU R151, [R1+0x210] ;  /* 0x0002100001977983 */ /* 0x000ea20000300800 */
[----:B------:R-:W-:-:S03]  /*134c0*/  FADD R209, R148, R209 ;  /* 0x000000d194d17221 */ /* 0x000fc60000000000 */
[----:B------:R-:W2:Y:S04]  /*134d0*/  LDL.LU R120, [R1+0x1c4] ;  /* 0x0001c40001787983 */ /* 0x000ea80000300800 */
[----:B0-----:R-:W2:Y:S04]  /*134e0*/  LDL.LU R0, [R1+0x214] ;  /* 0x0002140001007983 */ /* 0x001ea80000300800 */
        /* <DEDUP_REMOVED lines=28> */
[----:B---3--:R-:W-:-:S03]  /*136b0*/  FADD R149, R117, R149 ;  /* 0x0000009575957221 */ /* 0x008fc60000000000 */
[----:B------:R-:W3:Y:S04]  /*136c0*/  LDL.LU R117, [R1+0x4f8] ;  /* 0x0004f80001757983 */ /* 0x000ee80000300800 */
[----:B------:R0:W-:Y:S04]  /*136d0*/  STL [R1+0x208], R149 ;  /* 0x0002089501007387 */ /* 0x0001e80000100800 */
[----:B0-----:R-:W3:Y:S01]  /*136e0*/  LDL.LU R149, [R1+0x250] ;  /* 0x0002500001957983 */ /* 0x001ee20000300800 */
[----:B----4-:R-:W-:-:S03]  /*136f0*/  FADD R150, R118, R150 ;  /* 0x0000009676967221 */ /* 0x010fc60000000000 */
[----:B------:R-:W4:Y:S04]  /*13700*/  LDL.LU R118, [R1+0x4f4] ;  /* 0x0004f40001767983 */ /* 0x000f280000300800 */
[----:B------:R0:W-:Y:S01]  /*13710*/  STL [R1+0x20c], R150 ;  /* 0x00020c9601007387 */ /* 0x0001e20000100800 */
[----:B--2---:R-:W-:-:S03]  /*13720*/  FADD R151, R119, R151 ;  /* 0x0000009777977221 */ /* 0x004fc60000000000 */
[----:B0-----:R-:W2:Y:S04]  /*13730*/  LDL.LU R150, [R1+0x254] ;  /* 0x0002540001967983 */ /* 0x001ea80000300800 */
[----:B------:R-:W4:Y:S04]  /*13740*/  LDL.LU R119, [R1+0x4f0] ;  /* 0x0004f00001777983 */ /* 0x000f280000300800 */
[----:B------:R0:W-:Y:S04]  /*13750*/  STL [R1+0x210], R151 ;  /* 0x0002109701007387 */ /* 0x0001e80000100800 */
[----:B0-----:R-:W4:Y:S01]  /*13760*/  LDL.LU R151, [R1+0x258] ;  /* 0x0002580001977983 */ /* 0x001f220000300800 */
[----:B------:R-:W-:Y:S01]  /*13770*/  FADD R0, R120, R0 ;  /* 0x0000000078007221 */ /* 0x000fe20000000000 */
[----:B------:R-:W-:-:S02]  /*13780*/  FADD R122, R121, R122 ;  /* 0x0000007a797a7221 */ /* 0x000fc40000000000 */
[----:B------:R-:W4:Y:S01]  /*13790*/  LDL.LU R120, [R1+0x4ec] ;  /* 0x0004ec0001787983 */ /* 0x000f220000300800 */
[----:B------:R-:W-:-:S03]  /*137a0*/  FADD R124, R123, R124 ;  /* 0x0000007c7b7c7221 */ /* 0x000fc60000000000 */
[----:B------:R0:W-:Y:S01]  /*137b0*/  STL [R1+0x214], R0 ;  /* 0x0002140001007387 */ /* 0x0001e20000100800 */
[----:B------:R-:W-:-:S03]  /*137c0*/  FADD R126, R125, R126 ;  /* 0x0000007e7d7e7221 */ /* 0x000fc60000000000 */
[----:B0-----:R-:W4:Y:S04]  /*137d0*/  LDL.LU R0, [R1+0x25c] ;  /* 0x00025c0001007983 */ /* 0x001f280000300800 */
[----:B------:R-:W4:Y:S04]  /*137e0*/  LDL.LU R121, [R1+0x4e8] ;  /* 0x0004e80001797983 */ /* 0x000f280000300800 */
[----:B------:R0:W-:Y:S01]  /*137f0*/  STL [R1+0x218], R122 ;  /* 0x0002187a01007387 */ /* 0x0001e20000100800 */
[----:B------:R-:W-:Y:S01]  /*13800*/  FADD R128, R127, R128 ;  /* 0x000000807f807221 */ /* 0x000fe20000000000 */
[----:B------:R-:W-:-:S02]  /*13810*/  FADD R139, R129, R139 ;  /* 0x0000008b818b7221 */ /* 0x000fc40000000000 */
[----:B0-----:R-:W4:Y:S04]  /*13820*/  LDL.LU R122, [R1+0x4e4] ;  /* 0x0004e400017a7983 */ /* 0x001f280000300800 */
[----:B------:R-:W4:Y:S04]  /*13830*/  LDL.LU R123, [R1+0x4e0] ;  /* 0x0004e000017b7983 */ /* 0x000f280000300800 */
[----:B------:R0:W-:Y:S01]  /*13840*/  STL [R1+0x21c], R124 ;  /* 0x00021c7c01007387 */ /* 0x0001e20000100800 */
[----:B------:R-:W-:-:S03]  /*13850*/  FADD R140, R130, R140 ;  /* 0x0000008c828c7221 */ /* 0x000fc60000000000 */
        /* <DEDUP_REMOVED lines=34> */
[----:B------:R0:W-:Y:S04]  /*13a80*/  STL [R1+0x240], R145 ;  /* 0x0002409101007387 */ /* 0x0001e80000100800 */
[----:B0-----:R-:W4:Y:S04]  /*13a90*/  LDL.LU R145, [R1+0x278] ;  /* 0x0002780001917983 */ /* 0x001f280000300800 */
[----:B------:R-:W4:Y:S04]  /*13aa0*/  LDL.LU R136, [R1+0x4ac] ;  /* 0x0004ac0001887983 */ /* 0x000f280000300800 */
[----:B------:R0:W-:Y:S04]  /*13ab0*/  STL [R1+0x244], R146 ;  /* 0x0002449201007387 */ /* 0x0001e80000100800 */
[----:B0-----:R-:W4:Y:S04]  /*13ac0*/  LDL.LU R146, [R1+0x27c] ;  /* 0x00027c0001927983 */ /* 0x001f280000300800 */
[----:B------:R-:W4:Y:S04]  /*13ad0*/  LDL.LU R137, [R1+0x4a8] ;  /* 0x0004a80001897983 */ /* 0x000f280000300800 */
[----:B------:R0:W-:Y:S04]  /*13ae0*/  STL [R1+0x248], R147 ;  /* 0x0002489301007387 */ /* 0x0001e80000100800 */
[----:B0-----:R-:W4:Y:S04]  /*13af0*/  LDL.LU R147, [R1+0x280] ;  /* 0x0002800001937983 */ /* 0x001f280000300800 */
[----:B------:R-:W4:Y:S01]  /*13b00*/  LDL.LU R138, [R1+0x4a4] ;  /* 0x0004a400018a7983 */ /* 0x000f220000300800 */
[----:B---3--:R-:W-:-:S03]  /*13b10*/  FADD R149, R24, R149 ;  /* 0x0000009518957221 */ /* 0x008fc60000000000 */
[----:B------:R0:W-:Y:S04]  /*13b20*/  STL [R1+0x24c], R148 ;  /* 0x00024c9401007387 */ /* 0x0001e80000100800 */
[----:B0-----:R-:W3:Y:S04]  /*13b30*/  LDL.LU R148, [R1+0x284] ;  /* 0x0002840001947983 */ /* 0x001ee80000300800 */
[----:B------:R0:W-:Y:S01]  /*13b40*/  STL [R1+0x250], R149 ;  /* 0x0002509501007387 */ /* 0x0001e20000100800 */
[----:B--2---:R-:W-:-:S03]  /*13b50*/  FADD R150, R25, R150 ;  /* 0x0000009619967221 */ /* 0x004fc60000000000 */
[----:B0-----:R-:W2:Y:S04]  /*13b60*/  LDL.LU R149, [R1+0x288] ;  /* 0x0002880001957983 */ /* 0x001ea80000300800 */
[----:B------:R0:W-:Y:S04]  /*13b70*/  STL [R1+0x254], R150 ;  /* 0x0002549601007387 */ /* 0x0001e80000100800 */
[----:B0-----:R-:W2:Y:S01]  /*13b80*/  LDL.LU R150, [R1+0x28c] ;  /* 0x00028c0001967983 */ /* 0x001ea20000300800 */
[----:B----4-:R-:W-:-:S05]  /*13b90*/  FADD R151, R26, R151 ;  /* 0x000000971a977221 */ /* 0x010fca0000000000 */
[----:B------:R0:W-:Y:S04]  /*13ba0*/  STL [R1+0x258], R151 ;  /* 0x0002589701007387 */ /* 0x0001e80000100800 */
[----:B0-----:R-:W4:Y:S01]  /*13bb0*/  LDL.LU R151, [R1+0x290] ;  /* 0x0002900001977983 */ /* 0x001f220000300800 */
[----:B------:R-:W-:-:S03]  /*13bc0*/  FADD R0, R27, R0 ;  /* 0x000000001b007221 */ /* 0x000fc60000000000 */
[----:B------:R-:W4:Y:S04]  /*13bd0*/  LDL.LU R27, [R1+0x2c8] ;  /* 0x0002c800011b7983 */ /* 0x000f280000300800 */
[----:B------:R-:W4:Y:S04]  /*13be0*/  LDL.LU R26, [R1+0x2cc] ;  /* 0x0002cc00011a7983 */ /* 0x000f280000300800 */
[----:B------:R-:W4:Y:S04]  /*13bf0*/  LDL.LU R25, [R1+0x2d0] ;  /* 0x0002d00001197983 */ /* 0x000f280000300800 */
[----:B------:R0:W-:Y:S04]  /*13c00*/  STL [R1+0x25c], R0 ;  /* 0x00025c0001007387 */ /* 0x0001e80000100800 */
[----:B------:R-:W4:Y:S04]  /*13c10*/  LDL.LU R24, [R1+0x2d4] ;  /* 0x0002d40001187983 */ /* 0x000f280000300800 */
[----:B0-----:R-:W4:Y:S01]  /*13c20*/  LDL.LU R0, [R1+0x2d8] ;  /* 0x0002d80001007983 */ /* 0x001f220000300800 */
[----:B------:R-:W-:-:S05]  /*13c30*/  FADD R139, R28, R139 ;  /* 0x0000008b1c8b7221 */ /* 0x000fca0000000000 */
[----:B------:R0:W-:Y:S04]  /*13c40*/  STL [R1+0x260], R139 ;  /* 0x0002608b01007387 */ /* 0x0001e80000100800 */
[----:B0-----:R-:W4:Y:S01]  /*13c50*/  LDL.LU R139, [R1+0x4a0] ;  /* 0x0004a000018b7983 */ /* 0x001f220000300800 */
[----:B------:R-:W-:-:S03]  /*13c60*/  FADD R140, R29, R140 ;  /* 0x0000008c1d8c7221 */ /* 0x000fc60000000000 */
[----:B------:R-:W4:Y:S04]  /*13c70*/  LDL.LU R28, [R1+0x2c4] ;  /* 0x0002c400011c7983 */ /* 0x000f280000300800 */
        /* <DEDUP_REMOVED lines=30> */
[----:B---3--:R-:W-:-:S03]  /*13e60*/  FADD R148, R37, R148 ;  /* 0x0000009425947221 */ /* 0x008fc60000000000 */
[----:B------:R-:W3:Y:S04]  /*13e70*/  LDL.LU R36, [R1+0x2a4] ;  /* 0x0002a40001247983 */ /* 0x000ee80000300800 */
[----:B------:R0:W-:Y:S01]  /*13e80*/  STL [R1+0x284], R148 ;  /* 0x0002849401007387 */ /* 0x0001e20000100800 */
[----:B--2---:R-:W-:-:S03]  /*13e90*/  FADD R149, R38, R149 ;  /* 0x0000009526957221 */ /* 0x004fc60000000000 */
[----:B0-----:R-:W2:Y:S04]  /*13ea0*/  LDL.LU R148, [R1+0x47c] ;  /* 0x00047c0001947983 */ /* 0x001ea80000300800 */
[----:B------:R-:W2:Y:S04]  /*13eb0*/  LDL.LU R37, [R1+0x2a0] ;  /* 0x0002a00001257983 */ /* 0x000ea80000300800 */
[----:B------:R0:W-:Y:S01]  /*13ec0*/  STL [R1+0x288], R149 ;  /* 0x0002889501007387 */ /* 0x0001e20000100800 */
[----:B------:R-:W-:-:S03]  /*13ed0*/  FADD R150, R39, R150 ;  /* 0x0000009627967221 */ /* 0x000fc60000000000 */
[----:B0-----:R-:W2:Y:S04]  /*13ee0*/  LDL.LU R149, [R1+0x478] ;  /* 0x0004780001957983 */ /* 0x001ea80000300800 */
[----:B------:R-:W2:Y:S04]  /*13ef0*/  LDL.LU R38, [R1+0x29c] ;  /* 0x00029c0001267983 */ /* 0x000ea80000300800 */
[----:B------:R0:W-:Y:S01]  /*13f00*/  STL [R1+0x28c], R150 ;  /* 0x00028c9601007387 */ /* 0x0001e20000100800 */
[----:B----4-:R-:W-:-:S03]  /*13f10*/  FADD R151, R40, R151 ;  /* 0x0000009728977221 */ /* 0x010fc60000000000 */
[----:B0-----:R-:W4:Y:S04]  /*13f20*/  LDL.LU R150, [R1+0x474] ;  /* 0x0004740001967983 */ /* 0x001f280000300800 */
[----:B------:R-:W4:Y:S04]  /*13f30*/  LDL.LU R39, [R1+0x298] ;  /* 0x0002980001277983 */ /* 0x000f280000300800 */
[----:B------:R0:W-:Y:S04]  /*13f40*/  STL [R1+0x290], R151 ;  /* 0x0002909701007387 */ /* 0x0001e80000100800 */
[----:B0-----:R-:W4:Y:S04]  /*13f50*/  LDL.LU R151, [R1+0x470] ;  /* 0x0004700001977983 */ /* 0x001f280000300800 */
[----:B------:R-:W4:Y:S01]  /*13f60*/  LDL.LU R40, [R1+0x294] ;  /* 0x0002940001287983 */ /* 0x000f220000300800 */
        /* <DEDUP_REMOVED lines=13> */
[----:B---3--:R-:W-:Y:S01]  /*14040*/  FADD R36, R45, R36 ;  /* 0x000000242d247221 */ /* 0x008fe20000000000 */
[----:B--2---:R-:W-:Y:S01]  /*14050*/  FADD R37, R44, R37 ;  /* 0x000000252c257221 */ /* 0x004fe20000000000 */
[----:B------:R-:W-:Y:S01]  /*14060*/  FADD R38, R43, R38 ;  /* 0x000000262b267221 */ /* 0x000fe20000000000 */
[----:B----4-:R-:W-:Y:S01]  /*14070*/  FADD R39, R42, R39 ;  /* 0x000000272a277221 */ /* 0x010fe20000000000 */
[----:B------:R-:W-:-:S05]  /*14080*/  FADD R40, R41, R40 ;  /* 0x0000002829287221 */ /* 0x000fca0000000000 */
[----:B------:R0:W-:Y:S04]  /*14090*/  STL [R1+0x294], R40 ;  /* 0x0002942801007387 */ /* 0x0001e80000100800 */
        /* <DEDUP_REMOVED lines=14> */
[----:B------:R-:W4:Y:S04]  /*14180*/  LDL.LU R53, [R1+0x2dc] ;  /* 0x0002dc0001357983 */ /* 0x000f280000300800 */
[----:B------:R1:W-:Y:S04]  /*14190*/  STL [R1+0x2d0], R25 ;  /* 0x0002d01901007387 */ /* 0x0003e80000100800 */
[----:B------:R-:W4:Y:S04]  /*141a0*/  LDL.LU R52, [R1+0x2e0] ;  /* 0x0002e00001347983 */ /* 0x000f280000300800 */
[----:B------:R1:W-:Y:S04]  /*141b0*/  STL [R1+0x2d4], R24 ;  /* 0x0002d41801007387 */ /* 0x0003e80000100800 */
        /* <DEDUP_REMOVED lines=13> */
[----:B--2---:R-:W2:Y:S04]  /*14290*/  LDL.LU R39, [R1+0x314] ;  /* 0x0003140001277983 */ /* 0x004ea80000300800 */
[----:B---3--:R-:W3:Y:S04]  /*142a0*/  LDL.LU R38, [R1+0x318] ;  /* 0x0003180001267983 */ /* 0x008ee80000300800 */
[----:B----4-:R-:W4:Y:S04]  /*142b0*/  LDL.LU R37, [R1+0x31c] ;  /* 0x00031c0001257983 */ /* 0x010f280000300800 */
[----:B-1----:R-:W4:Y:S04]  /*142c0*/  LDL.LU R36, [R1+0x320] ;  /* 0x0003200001247983 */ /* 0x002f280000300800 */
        /* <DEDUP_REMOVED lines=12> */
[----:B------:R-:W4:Y:S01]  /*14390*/  LDL.LU R0, [R1+0x354] ;  /* 0x0003540001007983 */ /* 0x000f220000300800 */
[----:B------:R-:W-:Y:S01]  /*143a0*/  FADD R53, R59, R53 ;  /* 0x000000353b357221 */ /* 0x000fe20000000000 */
        /* <DEDUP_REMOVED lines=74> */
[----:B--2---:R-:W2:Y:S04]  /*14850*/  LDL.LU R40, [R1+0x38c] ;  /* 0x00038c0001287983 */ /* 0x004ea80000300800 */
        /* <DEDUP_REMOVED lines=167> */
[----:B------:R-:W-:Y:S01]  /*152d0*/  FADD R24, R150, R24 ;  /* 0x0000001896187221 */ /* 0x000fe20000000000 */
[----:B------:R-:W-:-:S05]  /*152e0*/  FADD R0, R0, R151 ;  /* 0x0000009700007221 */ /* 0x000fca0000000000 */
[----:B------:R0:W-:Y:S04]  /*152f0*/  STL [R1+0x44c], R0 ;  /* 0x00044c0001007387 */ /* 0x0001e80000100800 */
[----:B------:R0:W-:Y:S04]  /*15300*/  STL [R1+0x444], R25 ;  /* 0x0004441901007387 */ /* 0x0001e80000100800 */
[----:B------:R0:W-:Y:S02]  /*15310*/  STL [R1+0x448], R24 ;  /* 0x0004481801007387 */ /* 0x0001e40000100800 */
.L_x_32:
[----:B0-----:R-:W0:Y:S02]  /*15320*/  LDC R0, c[0x0][0x28c] ;  /* 0x0000a300ff007b82 */ /* 0x001e240000000800 */
[----:B0-----:R-:W-:-:S13]  /*15330*/  ISETP.GE.AND P0, PT, R0, 0x1, PT ;  /* 0x000000010000780c */ /* 0x001fda0003f06270 */
[----:B------:R-:W-:Y:S05]  /*15340*/  @!P0 BRA `(.L_x_33) ;  /* 0x0000000000648947 */ /* 0x000fea0003800000 */
[----:B------:R-:W-:-:S06]  /*15350*/  UISETP.NE.AND UP0, UPT, UR22, 0x3, UPT ;  /* 0x000000031600788c */ /* 0x000fcc000bf05270 */
[----:B------:R-:W-:-:S13]  /*15360*/  PLOP3.LUT P0, PT, PT, PT, UP0, 0x80, 0x0 ;  /* 0x000000000000781c */ /* 0x000fda0003f0f008 */
[----:B------:R-:W-:Y:S05]  /*15370*/  @!P0 BRA `(.L_x_34) ;  /* 0x0000000000048947 */ /* 0x000fea0003800000 */
[----:B------:R-:W-:Y:S01]  /*15380*/  BPT.TRAP 0x1 ;  /* 0x000000040000795c */ /* 0x000fe20000300000 */
.L_x_34:
[----:B------:R-:W2:Y:S01]  /*15390*/  LDL R0, [R1+0x450] ;  /* 0x0004500001007983 */ /* 0x000ea20000100800 */
[----:B------:R-:W-:Y:S01]  /*153a0*/  BSSY B0, `(.L_x_35) ;  /* 0x000000f000007945 */ /* 0x000fe20003800000 */
[----:B--2---:R-:W-:-:S13]  /*153b0*/  ISETP.NE.AND P0, PT, R0, RZ, PT ;  /* 0x000000ff0000720c */ /* 0x004fda0003f05270 */
[----:B------:R-:W-:Y:S05]  /*153c0*/  @!P0 BRA `(.L_x_36) ;  /* 0x0000000000308947 */ /* 0x000fea0003800000 */
[----:B------:R-:W2:Y:S01]  /*153d0*/  LDL R24, [R1+0x454] ;  /* 0x0004540001187983 */ /* 0x000ea20000100800 */
[----:B------:R-:W-:-:S04]  /*153e0*/  UISETP.LT.AND UP0, UPT, UR10, 0x1, UPT ;  /* 0x000000010a00788c */ /* 0x000fc8000bf01270 */
[----:B------:R-:W-:-:S04]  /*153f0*/  USEL UR8, UR10, 0x1, UP0 ;  /* 0x000000010a087887 */ /* 0x000fc80008000000 */
[----:B------:R-:W-:-:S04]  /*15400*/  UIADD3 UR8, UR5, UR10, -UR8 ;  /* 0x0000000a05087290 */ /* 0x000fc8000fffe808 */
[----:B------:R-:W-:-:S04]  /*15410*/  UIMAD.WIDE.U32 UR6, UR8, -0x55555555, URZ ;  /* 0xaaaaaaab080678a5 */ /* 0x000fc8000f8e003f */
[----:B------:R-:W-:-:S04]  /*15420*/  USHF.R.U32.HI UR6, URZ, 0x1, UR7 ;  /* 0x000000013f067899 */ /* 0x000fc80008011607 */
[----:B------:R-:W-:-:S04]  /*15430*/  UIMAD UR8, UR6, -0x3, UR8 ;  /* 0xfffffffd060878a4 */ /* 0x000fc8000f8e0208 */
[----:B------:R-:W-:-:S04]  /*15440*/  ULEA UR8, UR8, UR12, 0x3 ;  /* 0x0000000c08087291 */ /* 0x000fc8000f8e183f */
[----:B------:R-:W-:-:S06]  /*15450*/  UIADD3 UR8, UR8, 0x18, URZ ;  /* 0x0000001808087890 */ /* 0x000fcc000fffe03f */
[----:B------:R-:W-:-:S05]  /*15460*/  IMAD.U32 R0, RZ, RZ, UR8 ;  /* 0x00000008ff007e24 */ /* 0x000fca000f8e00ff */
[----:B--2---:R-:W-:-:S04]  /*15470*/  PRMT R0, R24, 0x654, R0 ;  /* 0x0000065418007816 */ /* 0x004fc80000000000 */
[----:B------:R0:W-:Y:S03]  /*15480*/  SYNCS.ARRIVE.TRANS64.RED.A1T0 RZ, [R0+URZ], RZ ;  /* 0x000000ff00ff79a7 */ /* 0x0001e6000810043f */
.L_x_36:
[----:B------:R-:W-:Y:S05]  /*15490*/  BSYNC B0 ;  /* 0x0000000000007941 */ /* 0x000fea0003800000 */
.L_x_35:
[----:B------:R-:W-:-:S06]  /*154a0*/  UISETP.GT.U32.AND UP0, UPT, UR13, 0x1, UPT ;  /* 0x000000010d00788c */ /* 0x000fcc000bf04070 */
[----:B------:R-:W-:-:S13]  /*154b0*/  PLOP3.LUT P0, PT, PT, PT, UP0, 0x80, 0x0 ;  /* 0x000000000000781c */ /* 0x000fda0003f0f008 */
[----:B------:R-:W-:Y:S05]  /*154c0*/  @P0 BRA `(.L_x_33) ;  /* 0x0000000000040947 */ /* 0x000fea0003800000 */
[----:B------:R-:W-:Y:S01]  /*154d0*/  BPT.TRAP 0x1 ;  /* 0x000000040000795c */ /* 0x000fe20000300000 */
.L_x_33:
[----:B------:R-:W2:Y:S01]  /*154e0*/  LDL.LU R28, [R1+0x464] ;  /* 0x00046400011c7983 */ /* 0x000ea20000300800 */
[----:B------:R-:W3:Y:S01]  /*154f0*/  LDC R25, c[0x0][0x288] ;  /* 0x0000a200ff197b82 */ /* 0x000ee20000000800 */
[----:B------:R-:W4:Y:S01]  /*15500*/  S2R R27, SR_TID.X ;  /* 0x00000000001b7919 */ /* 0x000f220000002100 */
[----:B------:R-:W-:Y:S01]  /*15510*/  UIADD3 UR8, UR10, UR5, URZ ;  /* 0x000000050a087290 */ /* 0x000fe2000fffe03f */
[----:B------:R-:W-:Y:S01]  /*15520*/  ULDC UR6, c[0x0][0x284] ;  /* 0x0000a10000067ab9 */ /* 0x000fe20000000800 */
[----:B------:R-:W0:Y:S01]  /*15530*/  LDL.LU R26, [R1+0x460] ;  /* 0x00046000011a7983 */ /* 0x000e220000300800 */
[----:B------:R-:W-:Y:S01]  /*15540*/  USHF.R.S32.HI UR11, URZ, 0x1f, UR9 ;  /* 0x0000001f3f0b7899 */ /* 0x000fe20008011409 */
[----:B------:R-:W-:Y:S01]  /*15550*/  IMAD.MOV.U32 R41, RZ, RZ, -0x1 ;  /* 0xffffffffff297424 */ /* 0x000fe200078e00ff */
[----:B------:R-:W-:Y:S01]  /*15560*/  UISETP.GT.U32.AND UP0, UPT, UR8, 0x2, UPT ;  /* 0x000000020800788c */ /* 0x000fe2000bf04070 */
[----:B------:R-:W-:Y:S01]  /*15570*/  ULDC.64 UR16, c[0x0][0x5d0] ;  /* 0x0001740000107ab9 */ /* 0x000fe20000000a00 */
[----:B------:R-:W-:-:S02]  /*15580*/  UISETP.GE.U32.AND UP1, UPT, UR10, 0x3, UPT ;  /* 0x000000030a00788c */ /* 0x000fc4000bf26070 */
[----:B------:R-:W-:Y:S02]  /*15590*/  UIMAD UR5, UR11, UR16, URZ ;  /* 0x000000100b0572a4 */ /* 0x000fe4000f8e023f */
[----:B------:R-:W-:Y:S01]  /*155a0*/  UISETP.LT.U32.AND UP0, UPT, UR10, 0x3, UP0 ;  /* 0x000000030a00788c */ /* 0x000fe20008701070 */
[C---:B----4-:R-:W-:Y:S01]  /*155b0*/  LOP3.LUT R24, R27.reuse, 0x3, RZ, 0xc0, !PT ;  /* 0x000000031b187812 */ /* 0x050fe200078ec0ff */
[----:B------:R-:W-:Y:S01]  /*155c0*/  IMAD.SHL.U32 R32, R27, 0x2, RZ ;  /* 0x000000021b207824 */ /* 0x000fe200078e00ff */
[----:B------:R-:W-:-:S03]  /*155d0*/  SHF.R.U32.HI R34, RZ, 0x7, R27 ;  /* 0x00000007ff227819 */ /* 0x000fc6000001161b */
[----:B---3--:R-:W-:Y:S01]  /*155e0*/  IMAD R24, R24, -0x2, R25 ;  /* 0xfffffffe18187824 */ /* 0x008fe200078e0219 */
[----:B------:R-:W-:Y:S02]  /*155f0*/  LOP3.LUT R34, R34, 0x1, RZ, 0xc0, !PT ;  /* 0x0000000122227812 */ /* 0x000fe400078ec0ff */
[----:B------:R-:W-:-:S03]  /*15600*/  LOP3.LUT R32, R32, 0x6, RZ, 0xc0, !PT ;  /* 0x0000000620207812 */ /* 0x000fc600078ec0ff */
[----:B------:R-:W-:Y:S02]  /*15610*/  IMAD.SHL.U32 R35, R34, 0x40, RZ ;  /* 0x0000004022237824 */ /* 0x000fe400078e00ff */
[----:B--2---:R-:W-:-:S04]  /*15620*/  IMAD.WIDE R36, R28, 0x100, RZ ;  /* 0x000001001c247825 */ /* 0x004fc800078e02ff */
[----:B0-----:R-:W-:Y:S01]  /*15630*/  IMAD.SHL.U32 R0, R26, 0x100, RZ ;  /* 0x000001001a007824 */ /* 0x001fe200078e00ff */
[----:B------:R-:W-:Y:S01]  /*15640*/  PRMT R32, R32, 0x6540, R26 ;  /* 0x0000654020207816 */ /* 0x000fe2000000001a */
[----:B------:R-:W-:-:S03]  /*15650*/  IMAD.U32 R26, RZ, RZ, UR16 ;  /* 0x00000010ff1a7e24 */ /* 0x000fc6000f8e00ff */
[----:B------:R-:W-:Y:S01]  /*15660*/  ISETP.GE.AND P0, PT, R0, R25, PT ;  /* 0x000000190000720c */ /* 0x000fe20003f06270 */
[----:B------:R-:W-:Y:S01]  /*15670*/  IMAD.IADD R0, R24, 0x1, -R0 ;  /* 0x0000000118007824 */ /* 0x000fe200078e0a00 */
[----:B------:R-:W-:Y:S02]  /*15680*/  SHF.R.U32.HI R24, RZ, 0x2, R27 ;  /* 0x00000002ff187819 */ /* 0x000fe4000001161b */
[----:B------:R-:W-:Y:S02]  /*15690*/  LOP3.LUT R25, R27, 0x60, RZ, 0xc0, !PT ;  /* 0x000000601b197812 */ /* 0x000fe400078ec0ff */
[----:B------:R-:W-:Y:S02]  /*156a0*/  LOP3.LUT R24, R24, 0x7, RZ, 0xc0, !PT ;  /* 0x0000000718187812 */ /* 0x000fe400078ec0ff */
[----:B------:R-:W-:Y:S02]  /*156b0*/  SHF.R.U32.HI R25, RZ, 0x1, R25 ;  /* 0x00000001ff197819 */ /* 0x000fe40000011619 */
[----:B------:R-:W-:-:S02]  /*156c0*/  LOP3.LUT R35, R35, 0x40, R24, 0xe2, !PT ;  /* 0x0000004023237812 */ /* 0x000fc400078ee218 */
[----:B------:R-:W-:Y:S02]  /*156d0*/  IADD3 R24, RZ, -R25, -R24 ;  /* 0x80000019ff187210 */ /* 0x000fe40007ffe818 */
[----:B------:R-:W-:Y:S02]  /*156e0*/  SHF.R.S32.HI R33, RZ, 0x1f, R32 ;  /* 0x0000001fff217819 */ /* 0x000fe40000011420 */
[----:B------:R-:W-:Y:S01]  /*156f0*/  LOP3.LUT R35, R36, R35, R25, 0xfe, !PT ;  /* 0x0000002324237212 */ /* 0x000fe200078efe19 */
[----:B------:R-:W-:Y:S02]  /*15700*/  IMAD R34, R34, -0x40, R24 ;  /* 0xffffffc022227824 */ /* 0x000fe400078e0218 */
[----:B------:R-:W-:Y:S02]  /*15710*/  IMAD.SHL.U32 R24, R28, 0x100, RZ ;  /* 0x000001001c187824 */ /* 0x000fe400078e00ff */
[----:B------:R-:W-:-:S03]  /*15720*/  IMAD.WIDE.U32 R26, R26, UR9, R32 ;  /* 0x000000091a1a7c25 */ /* 0x000fc6000f8e0020 */
[C---:B------:R-:W-:Y:S02]  /*15730*/  IADD3 R34, -R24.reuse, UR6, R34 ;  /* 0x0000000618227c10 */ /* 0x040fe4000fffe122 */
[----:B------:R-:W-:Y:S01]  /*15740*/  ISETP.GE.OR P0, PT, R24, UR6, P0 ;  /* 0x0000000618007c0c */ /* 0x000fe20008706670 */
[----:B------:R-:W-:-:S04]  /*15750*/  UIMAD.WIDE.U32 UR6, UR8, -0x55555555, URZ ;  /* 0xaaaaaaab080678a5 */ /* 0x000fc8000f8e003f */
[----:B------:R-:W-:Y:S02]  /*15760*/  USHF.R.U32.HI UR6, URZ, 0x1, UR7 ;  /* 0x000000013f067899 */ /* 0x000fe40008011607 */
[----:B------:R-:W-:Y:S02]  /*15770*/  UIMAD UR7, UR9, UR17, UR5 ;  /* 0x00000011090772a4 */ /* 0x000fe4000f8e0205 */
[----:B------:R-:W-:-:S04]  /*15780*/  USEL UR5, URZ, 0x1, !UP0 ;  /* 0x000000013f057887 */ /* 0x000fc8000c000000 */
[----:B------:R-:W-:Y:S01]  /*15790*/  ULOP3.LUT UR4, UR4, UR5, URZ, 0x3c, !UPT ;  /* 0x0000000504047292 */ /* 0x000fe2000f8e3c3f */
[----:B------:R-:W-:Y:S01]  /*157a0*/  VIADD R27, R27, UR7 ;  /* 0x000000071b1b7c36 */ /* 0x000fe20008000000 */
[----:B------:R-:W-:Y:S02]  /*157b0*/  UIMAD UR5, UR6, -0x3, UR8 ;  /* 0xfffffffd060578a4 */ /* 0x000fe4000f8e0208 */
[----:B------:R-:W-:Y:S01]  /*157c0*/  @UP1 ULOP3.LUT UR4, UR4, 0x1, UR6, 0x78, !UPT ;  /* 0x0000000104041892 */ /* 0x000fe2000f8e7806 */
[----:B------:R-:W-:Y:S11]  /*157d0*/  @P0 BRA `(.L_x_37) ;  /* 0x0000012400ac0947 */ /* 0x000ff60003800000 */
[----:B------:R-:W0:Y:S01]  /*157e0*/  LDC.64 R28, c[0x0][0x5c8] ;  /* 0x00017200ff1c7b82 */ /* 0x000e220000000a00 */
[----:B------:R-:W-:Y:S01]  /*157f0*/  ULDC.64 UR6, c[0x0][0x5c0] ;  /* 0x0001700000067ab9 */ /* 0x000fe20000000a00 */
[----:B------:R-:W-:Y:S01]  /*15800*/  BSSY B0, `(.L_x_37) ;  /* 0x0001268000007945 */ /* 0x000fe20003800000 */
[-C--:B0-----:R-:W-:Y:S01]  /*15810*/  IMAD R24, R37, R28.reuse, RZ ;  /* 0x0000001c25187224 */ /* 0x081fe200078e02ff */
[----:B------:R-:W-:Y:S01]  /*15820*/  SHF.L.U64.HI R38, R28, 0x3, R29 ;  /* 0x000000031c267819 */ /* 0x000fe2000001021d */
[----:B------:R-:W-:-:S04]  /*15830*/  IMAD.WIDE.U32 R26, R35, R28, R26 ;  /* 0x0000001c231a7225 */ /* 0x000fc800078e001a */
[----:B------:R-:W-:Y:S01]  /*15840*/  IMAD R24, R35, R29, R24 ;  /* 0x0000001d23187224 */ /* 0x000fe200078e0218 */
[C---:B------:R-:W-:Y:S01]  /*15850*/  LEA R30, P2, R28.reuse, R26, 0x7 ;  /* 0x0000001a1c1e7211 */ /* 0x040fe200078438ff */
[----:B------:R-:W-:Y:S02]  /*15860*/  IMAD.SHL.U32 R25, R28, 0x8, RZ ;  /* 0x000000081c197824 */ /* 0x000fe400078e00ff */
[----:B------:R-:W-:Y:S01]  /*15870*/  IMAD.IADD R27, R27, 0x1, R24 ;  /* 0x000000011b1b7824 */ /* 0x000fe200078e0218 */
[C---:B------:R-:W-:Y:S02]  /*15880*/  IADD3 R24, P5, R26.reuse, UR6, RZ ;  /* 0x000000061a187c10 */ /* 0x040fe4000ffbe0ff */
[----:B------:R-:W-:Y:S02]  /*15890*/  IADD3 R26, P0, P1, R26, UR6, R25 ;  /* 0x000000061a1a7c10 */ /* 0x000fe4000f91e019 */
[----:B------:R-:W-:Y:S02]  /*158a0*/  LEA.HI.X R31, R28, R27, R29, 0x7, P2 ;  /* 0x0000001b1c1f7211 */ /* 0x000fe400010f3c1d */
[----:B------:R-:W-:-:S02]  /*158b0*/  IADD3 R28, P2, P3, R30, UR6, R25 ;  /* 0x000000061e1c7c10 */ /* 0x000fc4000fb5e019 */
[----:B------:R-:W-:Y:S02]  /*158c0*/  IADD3.X R25, R27, UR7, RZ, P5, !PT ;  /* 0x000000071b197c10 */ /* 0x000fe4000affe4ff */
[----:B------:R-:W-:Y:S02]  /*158d0*/  FSETP.NEU.AND P5, PT, RZ, UR21, PT ;  /* 0x00000015ff007c0b */ /* 0x000fe4000bfad000 */
[----:B------:R-:W-:Y:S02]  /*158e0*/  IADD3 R30, P6, R30, UR6, RZ ;  /* 0x000000061e1e7c10 */ /* 0x000fe4000ffde0ff */
[--C-:B------:R-:W-:Y:S02]  /*158f0*/  IADD3.X R29, R31, UR7, R38.reuse, P2, P3 ;  /* 0x000000071f1d7c10 */ /* 0x100fe400097e6426 */
[----:B------:R-:W-:Y:S02]  /*15900*/  IADD3.X R27, R27, UR7, R38, P0, P1 ;  /* 0x000000071b1b7c10 */ /* 0x000fe400087e2426 */
[----:B------:R-:W-:-:S05]  /*15910*/  IADD3.X R31, R31, UR7, RZ, P6, !PT ;  /* 0x000000071f1f7c10 */ /* 0x000fca000b7fe4ff */
[----:B------:R-:W-:Y:S05]  /*15920*/  @!P5 BRA `(.L_x_38) ;  /* 0x000000d800f4d947 */ /* 0x000fea0003800000 */
[----:B------:R-:W-:Y:S01]  /*15930*/  ULDC.64 UR6, c[0x0][0x5b8] ;  /* 0x00016e0000067ab9 */ /* 0x000fe20000000a00 */
[----:B------:R-:W-:Y:S01]  /*15940*/  BSSY B1, `(.L_x_39) ;  /* 0x0000013000017945 */ /* 0x000fe20003800000 */
[----:B------:R-:W-:Y:S01]  /*15950*/  IMAD.U32 R38, RZ, RZ, UR6 ;  /* 0x00000006ff267e24 */ /* 0x000fe2000f8e00ff */
[----:B------:R-:W-:-:S03]  /*15960*/  UIMAD UR6, UR11, UR6, URZ ;  /* 0x000000060b0672a4 */ /* 0x000fc6000f8e023f */
[----:B------:R-:W-:Y:S01]  /*15970*/  IMAD.WIDE.U32 R32, R38, UR9, R32 ;  /* 0x0000000926207c25 */ /* 0x000fe2000f8e0020 */
[----:B------:R-:W-:-:S03]  /*15980*/  UIMAD UR6, UR9, UR7, UR6 ;  /* 0x00000007090672a4 */ /* 0x000fc6000f8e0206 */
[----:B------:R-:W-:Y:S01]  /*15990*/  IMAD.MOV.U32 R38, RZ, RZ, R32 ;  /* 0x000000ffff267224 */ /* 0x000fe200078e0020 */
[----:B------:R-:W-:Y:S02]  /*159a0*/  ULDC.64 UR8, c[0x0][0x5a8] ;  /* 0x00016a0000087ab9 */ /* 0x000fe40000000a00 */
[----:B------:R-:W-:Y:S01]  /*159b0*/  VIADD R39, R33, UR6 ;  /* 0x0000000621277c36 */ /* 0x000fe20008000000 */
[----:B------:R-:W-:Y:S02]  /*159c0*/  ULDC.64 UR6, c[0x0][0x5b0] ;  /* 0x00016c0000067ab9 */ /* 0x000fe40000000a00 */
[----:B------:R-:W-:Y:S02]  /*159d0*/  IMAD R40, R37, UR6, RZ ;  /* 0x0000000625287c24 */ /* 0x000fe4000f8e02ff */
[----:B------:R-:W-:-:S04]  /*159e0*/  IMAD.WIDE.U32 R32, R35, UR6, R38 ;  /* 0x0000000623207c25 */ /* 0x000fc8000f8e0026 */
[----:B------:R-:W-:Y:S01]  /*159f0*/  IMAD R40, R35, UR7, R40 ;  /* 0x0000000723287c24 */ /* 0x000fe2000f8e0228 */
[----:B------:R-:W-:-:S04]  /*15a00*/  IADD3 R32, P0, R32, UR8, RZ ;  /* 0x0000000820207c10 */ /* 0x000fc8000ff1e0ff */
[--C-:B------:R-:W-:Y:S02]  /*15a10*/  IADD3.X R33, R33, UR9, R40.reuse, P0, !PT ;  /* 0x0000000921217c10 */ /* 0x100fe400087fe428 */
[----:B------:R-:W-:Y:S02]  /*15a20*/  ISETP.GE.AND P0, PT, R34, 0x1, PT ;  /* 0x000000012200780c */ /* 0x000fe40003f06270 */
[----:B------:R-:W-:Y:S02]  /*15a30*/  PRMT R40, RZ, 0x7610, R40 ;  /* 0x00007610ff287816 */ /* 0x000fe40000000028 */
[----:B------:R-:W-:-:S13]  /*15a40*/  ISETP.LT.OR P1, PT, R0, 0x1, !P0 ;  /* 0x000000010000780c */ /* 0x000fda0004721670 */
[----:B------:R-:W-:Y:S05]  /*15a50*/  @P1 BRA `(.L_x_40) ;  /* 0x0000000000041947 */ /* 0x000fea0003800000 */
[----:B------:R0:W5:Y:S02]  /*15a60*/  LDG.E.U8 R40, desc[UR14][R32.64] ;  /* 0x0000000e20287981 */ /* 0x000164000c1e1100 */
.L_x_40:
[----:B------:R-:W-:Y:S05]  /*15a70*/  BSYNC B1 ;  /* 0x0000000000017941 */ /* 0x000fea0003800000 */
.L_x_39:
[----:B-----5:R-:W-:Y:S01]  /*15a80*/  LOP3.LUT R40, R40, 0xff, RZ, 0xc0, !PT ;  /* 0x000000ff28287812 */ /* 0x020fe200078ec0ff */
[----:B------:R-:W-:Y:S03]  /*15a90*/  BSSY B1, `(.L_x_41) ;  /* 0x000000b000017945 */ /* 0x000fe60003800000 */
[----:B------:R-:W-:-:S05]  /*15aa0*/  F2FP.F16.E4M3.UNPACK_B R40, R40 ;  /* 0x00000028ff28723e */ /* 0x000fca00020006ff */
[----:B------:R-:W-:-:S05]  /*15ab0*/  HADD2.F32 R40, -RZ, R40.H0_H0 ;  /* 0x20000028ff287230 */ /* 0x000fca0000004100 */
[----:B------:R-:W-:-:S04]  /*15ac0*/  FMUL R40, R40, UR21 ;  /* 0x0000001528287c20 */ /* 0x000fc80008400000 */
[----:B------:R-:W-:-:S05]  /*15ad0*/  FFMA R2, R2, UR20, R40 ;  /* 0x0000001402027c23 */ /* 0x000fca0008000028 */
[----:B------:R-:W-:-:S05]  /*15ae0*/  F2FP.SATFINITE.E4M3.F32.PACK_AB_MERGE_C R2, RZ, R2, RZ ;  /* 0x00000002ff02723e */ /* 0x000fca00048070ff */
[----:B------:R2:W-:Y:S01]  /*15af0*/  @!P1 STG.E.U8 desc[UR14][R24.64], R2 ;  /* 0x0000000218009986 */ /* 0x0005e2000c10110e */
[----:B------:R-:W-:Y:S02]  /*15b00*/  ISETP.LT.OR P1, PT, R0, 0x2, !P0 ;  /* 0x000000020000780c */ /* 0x000fe40004721670 */
[----:B--2---:R-:W-:-:S11]  /*15b10*/  PRMT R2, RZ, 0x7610, R2 ;  /* 0x00007610ff027816 */ /* 0x004fd60000000002 */
[----:B------:R-:W-:Y:S05]  /*15b20*/  @P1 BRA `(.L_x_42) ;  /* 0x0000000000041947 */ /* 0x000fea0003800000 */
[----:B------:R2:W5:Y:S02]  /*15b30*/  LDG.E.U8 R2, desc[UR14][R32.64+0x1] ;  /* 0x0000010e20027981 */ /* 0x000564000c1e1100 */
.L_x_42:
[----:B------:R-:W-:Y:S05]  /*15b40*/  BSYNC B1 ;  /* 0x0000000000017941 */ /* 0x000fea0003800000 */
.L_x_41:
        /* <DEDUP_REMOVED lines=8> */
[----:B------:R-:W-:-:S05]  /*15bd0*/  IADD3 R2, P1, R35, 0x8, RZ ;  /* 0x0000000823027810 */ /* 0x000fca0007f3e0ff */
[----:B---3--:R-:W-:-:S04]  /*15be0*/  IMAD.X R3, RZ, RZ, R37, P1 ;  /* 0x000000ffff037224 */ /* 0x008fc800008e0625 */
[----:B------:R-:W-:-:S04]  /*15bf0*/  IMAD R3, R3, UR6, RZ ;  /* 0x0000000603037c24 */ /* 0x000fc8000f8e02ff */
[C---:B------:R-:W-:Y:S02]  /*15c00*/  IMAD R40, R2.reuse, UR7, R3 ;  /* 0x0000000702287c24 */ /* 0x040fe4000f8e0203 */
[----:B------:R-:W-:-:S03]  /*15c10*/  IMAD.WIDE.U32 R2, R2, UR6, R38 ;  /* 0x0000000602027c25 */ /* 0x000fc6000f8e0026 */
[----:B------:R-:W-:-:S04]  /*15c20*/  IADD3 R2, P1, R2, UR8, RZ ;  /* 0x0000000802027c10 */ /* 0x000fc8000ff3e0ff */
[--C-:B------:R-:W-:Y:S02]  /*15c30*/  IADD3.X R3, R3, UR9, R40.reuse, P1, !PT ;  /* 0x0000000903037c10 */ /* 0x100fe40008ffe428 */
[----:B------:R-:W-:Y:S02]  /*15c40*/  ISETP.GE.AND P1, PT, R34, 0x9, PT ;  /* 0x000000092200780c */ /* 0x000fe40003f26270 */
[----:B------:R-:W-:Y:S02]  /*15c50*/  PRMT R40, RZ, 0x7610, R40 ;  /* 0x00007610ff287816 */ /* 0x000fe40000000028 */
[----:B------:R-:W-:-:S13]  /*15c60*/  ISETP.LT.OR P2, PT, R0, 0x1, !P1 ;  /* 0x000000010000780c */ /* 0x000fda0004f41670 */
[----:B------:R-:W-:Y:S05]  /*15c70*/  @P2 BRA `(.L_x_44) ;  /* 0x0000000000042947 */ /* 0x000fea0003800000 */
[----:B------:R3:W5:Y:S02]  /*15c80*/  LDG.E.U8 R40, desc[UR14][R2.64] ;  /* 0x0000000e02287981 */ /* 0x000764000c1e1100 */
.L_x_44:
[----:B------:R-:W-:Y:S05]  /*15c90*/  BSYNC B1 ;  /* 0x0000000000017941 */ /* 0x000fea0003800000 */
.L_x_43:
        /* <DEDUP_REMOVED lines=9> */
[----:B----4-:R-:W-:-:S11]  /*15d30*/  PRMT R4, RZ, 0x7610, R4 ;  /* 0x00007610ff047816 */ /* 0x010fd60000000004 */
[----:B------:R-:W-:Y:S05]  /*15d40*/  @P2 BRA `(.L_x_46) ;  /* 0x0000000000042947 */ /* 0x000fea0003800000 */
[----:B------:R4:W5:Y:S02]  /*15d50*/  LDG.E.U8 R4, desc[UR14][R2.64+0x1] ;  /* 0x0000010e02047981 */ /* 0x000964000c1e1100 */
.L_x_46:
[----:B------:R-:W-:Y:S05]  /*15d60*/  BSYNC B1 ;  /* 0x0000000000017941 */ /* 0x000fea0003800000 */
.L_x_45:
[----:B-----5:R-:W-:Y:S01]  /*15d70*/  LOP3.LUT R4, R4, 0xff, RZ, 0xc0, !PT ;  /* 0x000000ff04047812 */ /* 0x020fe200078ec0ff */
[----:B------:R-:W-:Y:S01]  /*15d80*/  BSSY B1, `(.L_x_47) ;  /* 0x000000b000017945 */ /* 0x000fe20003800000 */
[----:B------:R-:W-:Y:S02]  /*15d90*/  ISETP.LT.OR P3, PT, R0, 0x9, !P0 ;  /* 0x000000090000780c */ /* 0x000fe40004761670 */
[----:B------:R-:W-:-:S05]  /*15da0*/  F2FP.F16.E4M3.UNPACK_B R4, R4 ;  /* 0x00000004ff04723e */ /* 0x000fca00020006ff */
[----:B------:R-:W-:-:S05]  /*15db0*/  HADD2.F32 R4, -RZ, R4.H0_H0 ;  /* 0x20000004ff047230 */ /* 0x000fca0000004100 */
[----:B------:R-:W-:-:S04]  /*15dc0*/  FMUL R4, R4, UR21 ;  /* 0x0000001504047c20 */ /* 0x000fc80008400000 */
[--C-:B------:R-:W-:Y:S01]  /*15dd0*/  FFMA R5, R5, UR20, R4.reuse ;  /* 0x0000001405057c23 */ /* 0x100fe20008000004 */
[----:B------:R-:W-:-:S04]  /*15de0*/  PRMT R4, RZ, 0x7610, R4 ;  /* 0x00007610ff047816 */ /* 0x000fc80000000004 */
[----:B------:R-:W-:-:S05]  /*15df0*/  F2FP.SATFINITE.E4M3.F32.PACK_AB_MERGE_C R5, RZ, R5, RZ ;  /* 0x00000005ff05723e */ /* 0x000fca00048070ff */
[----:B------:R0:W-:Y:S01]  /*15e00*/  @!P2 STG.E.U8 desc[UR14][R26.64+0x1], R5 ;  /* 0x000001051a00a986 */ /* 0x0001e2000c10110e */
[----:B------:R-:W-:Y:S05]  /*15e10*/  @P3 BRA `(.L_x_48) ;  /* 0x0000000000043947 */ /* 0x000fea0003800000 */
[----:B------:R0:W5:Y:S02]  /*15e20*/  LDG.E.U8 R4, desc[UR14][R32.64+0x8] ;  /* 0x0000080e20047981 */ /* 0x000164000c1e1100 */
.L_x_48:
[----:B------:R-:W-:Y:S05]  /*15e30*/  BSYNC B1 ;  /* 0x0000000000017941 */ /* 0x000fea0003800000 */
.L_x_47:
        /* <DEDUP_REMOVED lines=12> */
.L_x_50:
[----:B------:R-:W-:Y:S05]  /*15f00*/  BSYNC B1 ;  /* 0x0000000000017941 */ /* 0x000fea0003800000 */
.L_x_49:
        /* <DEDUP_REMOVED lines=12> */
.L_x_52:
[----:B------:R-:W-:Y:S05]  /*15fd0*/  BSYNC B1 ;  /* 0x0000000000017941 */ /* 0x000fea0003800000 */
.L_x_51:
        /* <DEDUP_REMOVED lines=12> */
.L_x_54:
[----:B------:R-:W-:Y:S05]  /*160a0*/  BSYNC B1 ;  /* 0x0000000000017941 */ /* 0x000fea0003800000 */
.L_x_53:
        /* <DEDUP_REMOVED lines=12> */
.L_x_56:
[----:B------:R-:W-:Y:S05]  /*16170*/  BSYNC B1 ;  /* 0x0000000000017941 */ /* 0x000fea0003800000 */
.L_x_55:
        /* <DEDUP_REMOVED lines=12> */
.L_x_58:
[----:B------:R-:W-:Y:S05]  /*16240*/  BSYNC B1 ;  /* 0x0000000000017941 */ /* 0x000fea0003800000 */
.L_x_57:
        /* <DEDUP_REMOVED lines=12> */
.L_x_60:
[----:B------:R-:W-:Y:S05]  /*16310*/  BSYNC B1 ;  /* 0x0000000000017941 */ /* 0x000fea0003800000 */
.L_x_59:
        /* <DEDUP_REMOVED lines=12> */
.L_x_62:
[----:B------:R-:W-:Y:S05]  /*163e0*/  BSYNC B1 ;  /* 0x0000000000017941 */ /* 0x000fea0003800000 */
.L_x_61:
        /* <DEDUP_REMOVED lines=12> */
.L_x_64:
[----:B------:R-:W-:Y:S05]  /*164b0*/  BSYNC B1 ;  /* 0x0000000000017941 */ /* 0x000fea0003800000 */
.L_x_63:
        /* <DEDUP_REMOVED lines=12> */
.L_x_66:
[----:B------:R-:W-:Y:S05]  /*16580*/  BSYNC B1 ;  /* 0x0000000000017941 */ /* 0x000fea0003800000 */
.L_x_65:
        /* <DEDUP_REMOVED lines=12> */
.L_x_68:
[----:B------:R-:W-:Y:S05]  /*16650*/  BSYNC B1 ;  /* 0x0000000000017941 */ /* 0x000fea0003800000 */
.L_x_67:
        /* <DEDUP_REMOVED lines=12> */
.L_x_70:
[----:B------:R-:W-:Y:S05]  /*16720*/  BSYNC B1 ;  /* 0x0000000000017941 */ /* 0x000fea0003800000 */
.L_x_69:
        /* <DEDUP_REMOVED lines=12> */
.L_x_72:
[----:B------:R-:W-:Y:S05]  /*167f0*/  BSYNC B1 ;  /* 0x0000000000017941 */ /* 0x000fea0003800000 */
.L_x_71:
        /* <DEDUP_REMOVED lines=12> */
.L_x_74:
[----:B------:R-:W-:Y:S05]  /*168c0*/  BSYNC B1 ;  /* 0x0000000000017941 */ /* 0x000fea0003800000 */
.L_x_73:
        /* <DEDUP_REMOVED lines=12> */
.L_x_76:
[----:B------:R-:W-:Y:S05]  /*16990*/  BSYNC B1 ;  /* 0x0000000000017941 */ /* 0x000fea0003800000 */
.L_x_75:
        /* <DEDUP_REMOVED lines=12> */
.L_x_78:
[----:B------:R-:W-:Y:S05]  /*16a60*/  BSYNC B1 ;  /* 0x0000000000017941 */ /* 0x000fea0003800000 */
.L_x_77:
        /* <DEDUP_REMOVED lines=12> */
.L_x_80:
[----:B------:R-:W-:Y:S05]  /*16b30*/  BSYNC B1 ;  /* 0x0000000000017941 */ /* 0x000fea0003800000 */
.L_x_79:
        /* <DEDUP_REMOVED lines=12> */
.L_x_82:
[----:B------:R-:W-:Y:S05]  /*16c00*/  BSYNC B1 ;  /* 0x0000000000017941 */ /* 0x000fea0003800000 */
.L_x_81:
        /* <DEDUP_REMOVED lines=12> */
.L_x_84:
[----:B------:R-:W-:Y:S05]  /*16cd0*/  BSYNC B1 ;  /* 0x0000000000017941 */ /* 0x000fea0003800000 */
.L_x_83:
        /* <DEDUP_REMOVED lines=12> */
.L_x_86:
[----:B------:R-:W-:Y:S05]  /*16da0*/  BSYNC B1 ;  /* 0x0000000000017941 */ /* 0x000fea0003800000 */
.L_x_85:
        /* <DEDUP_REMOVED lines=12> */
.L_x_88:
[----:B------:R-:W-:Y:S05]  /*16e70*/  BSYNC B1 ;  /* 0x0000000000017941 */ /* 0x000fea0003800000 */
.L_x_87:
        /* <DEDUP_REMOVED lines=12> */
.L_x_90:
[----:B------:R-:W-:Y:S05]  /*16f40*/  BSYNC B1 ;  /* 0x0000000000017941 */ /* 0x000fea0003800000 */
.L_x_89:
        /* <DEDUP_REMOVED lines=12> */
.L_x_92:
[----:B------:R-:W-:Y:S05]  /*17010*/  BSYNC B1 ;  /* 0x0000000000017941 */ /* 0x000fea0003800000 */
.L_x_91:
        /* <DEDUP_REMOVED lines=12> */
.L_x_94:
[----:B------:R-:W-:Y:S05]  /*170e0*/  BSYNC B1 ;  /* 0x0000000000017941 */ /* 0x000fea0003800000 */
.L_x_93:
        /* <DEDUP_REMOVED lines=12> */
.L_x_96:
[----:B------:R-:W-:Y:S05]  /*171b0*/  BSYNC B1 ;  /* 0x0000000000017941 */ /* 0x000fea0003800000 */
.L_x_95:
        /* <DEDUP_REMOVED lines=12> */
.L_x_98:
[----:B------:R-:W-:Y:S05]  /*17280*/  BSYNC B1 ;  /* 0x0000000000017941 */ /* 0x000fea0003800000 */
.L_x_97:
        /* <DEDUP_REMOVED lines=12> */
.L_x_100:
[----:B------:R-:W-:Y:S05]  /*17350*/  BSYNC B1 ;  /* 0x0000000000017941 */ /* 0x000fea0003800000 */
.L_x_99:
        /* <DEDUP_REMOVED lines=12> */
.L_x_102:
[----:B------:R-:W-:Y:S05]  /*17420*/  BSYNC B1 ;  /* 0x0000000000017941 */ /* 0x000fea0003800000 */
.L_x_101:
        /* <DEDUP_REMOVED lines=12> */
.L_x_104:
[----:B------:R-:W-:Y:S05]  /*174f0*/  BSYNC B1 ;  /* 0x0000000000017941 */ /* 0x000fea0003800000 */
.L_x_103:
        /* <DEDUP_REMOVED lines=12> */
.L_x_106:
[----:B------:R-:W-:Y:S05]  /*175c0*/  BSYNC B1 ;  /* 0x0000000000017941 */ /* 0x000fea0003800000 */
.L_x_105:
        /* <DEDUP_REMOVED lines=12> */
.L_x_108:
[----:B------:R-:W-:Y:S05]  /*17690*/  BSYNC B1 ;  /* 0x0000000000017941 */ /* 0x000fea0003800000 */
.L_x_107:
        /* <DEDUP_REMOVED lines=12> */
.L_x_110:
[----:B------:R-:W-:Y:S05]  /*17760*/  BSYNC B1 ;  /* 0x0000000000017941 */ /* 0x000fea0003800000 */
.L_x_109:
        /* <DEDUP_REMOVED lines=12> */
.L_x_112:
[----:B------:R-:W-:Y:S05]  /*17830*/  BSYNC B1 ;  /* 0x0000000000017941 */ /* 0x000fea0003800000 */
.L_x_111:
        /* <DEDUP_REMOVED lines=12> */
.L_x_114:
[----:B------:R-:W-:Y:S05]  /*17900*/  BSYNC B1 ;  /* 0x0000000000017941 */ /* 0x000fea0003800000 */
.L_x_113:
        /* <DEDUP_REMOVED lines=12> */
.L_x_116:
[----:B------:R-:W-:Y:S05]  /*179d0*/  BSYNC B1 ;  /* 0x0000000000017941 */ /* 0x000fea0003800000 */
.L_x_115:
        /* <DEDUP_REMOVED lines=12> */
.L_x_118:
[----:B------:R-:W-:Y:S05]  /*17aa0*/  BSYNC B1 ;  /* 0x0000000000017941 */ /* 0x000fea0003800000 */
.L_x_117:
        /* <DEDUP_REMOVED lines=12> */
.L_x_120:
[----:B------:R-:W-:Y:S05]  /*17b70*/  BSYNC B1 ;  /* 0x0000000000017941 */ /* 0x000fea0003800000 */
.L_x_119:
        /* <DEDUP_REMOVED lines=12> */
.L_x_122:
[----:B------:R-:W-:Y:S05]  /*17c40*/  BSYNC B1 ;  /* 0x0000000000017941 */ /* 0x000fea0003800000 */
.L_x_121:
        /* <DEDUP_REMOVED lines=12> */
.L_x_124:
[----:B------:R-:W-:Y:S05]  /*17d10*/  BSYNC B1 ;  /* 0x0000000000017941 */ /* 0x000fea0003800000 */
.L_x_123:
[----:B-----5:R-:W-:Y:S01]  /*17d20*/  LOP3.LUT R4, R4, 0xff, RZ, 0xc0, !PT ;  /* 0x000000ff04047812 */ /* 0x020fe200078ec0ff */
[----:B------:R-:W-:Y:S01]  /*17d30*/  BSSY B1, `(.L_x_125) ;  /* 0x000000b000017945 */ /* 0x000fe20003800000 */
[----:B------:R-:W-:Y:S02]  /*17d40*/  ISETP.LT.OR P2, PT, R0, 0x52, !P1 ;  /* 0x000000520000780c */ /* 0x000fe40004f41670 */
[----:B------:R-:W-:-:S05]  /*17d50*/  F2FP.F16.E4M3.UNPACK_B R4, R4 ;  /* 0x00000004ff04723e */ /* 0x000fca00020006ff */
[----:B------:R-:W-:-:S05]  /*17d60*/  HADD2.F32 R4, -RZ, R4.H0_H0 ;  /* 0x20000004ff047230 */ /* 0x000fca0000004100 */
[----:B------:R-:W-:-:S04]  /*17d70*/  FMUL R4, R4, UR21 ;  /* 0x0000001504047c20 */ /* 0x000fc80008400000 */
[----:B------:R-:W-:-:S05]  /*17d80*/  FFMA R4, R172, UR20, R4 ;  /* 0x00000014ac047c23 */ /* 0x000fca0008000004 */
[----:B0-----:R-:W-:Y:S02]  /*17d90*/  F2FP.SATFINITE.E4M3.F32.PACK_AB_MERGE_C R5, RZ, R4, RZ ;  /* 0x00000004ff05723e */ /* 0x001fe400048070ff */
[----:B------:R-:W-:-:S03]  /*17da0*/  PRMT R4, RZ, 0x7610, R4 ;  /* 0x00007610ff047816 */ /* 0x000fc60000000004 */
[----:B------:R0:W-:Y:S01]  /*17db0*/  @!P3 STG.E.U8 desc[UR14][R26.64+0x50], R5 ;  /* 0x000050051a00b986 */ /* 0x0001e2000c10110e */
[----:B------:R-:W-:Y:S05]  /*17dc0*/  @P2 BRA `(.L_x_126) ;  /* 0x0000000000042947 */ /* 0x000fea0003800000 */
[----:B------:R0:W5:Y:S02]  /*17dd0*/  LDG.E.U8 R4, desc[UR14][R2.64+0x51] ;  /* 0x0000510e02047981 */ /* 0x000164000c1e1100 */
.L_x_126:
[----:B------:R-:W-:Y:S05]  /*17de0*/  BSYNC B1 ;  /* 0x0000000000017941 */ /* 0x000fea0003800000 */
.L_x_125:
        /* <DEDUP_REMOVED lines=12> */
.L_x_128:
[----:B------:R-:W-:Y:S05]  /*17eb0*/  BSYNC B1 ;  /* 0x0000000000017941 */ /* 0x000fea0003800000 */
.L_x_127:
        /* <DEDUP_REMOVED lines=12> */
.L_x_130:
[----:B------:R-:W-:Y:S05]  /*17f80*/  BSYNC B1 ;  /* 0x0000000000017941 */ /* 0x000fea0003800000 */
.L_x_129:
        /* <DEDUP_REMOVED lines=12> */
.L_x_132:
[----:B------:R-:W-:Y:S05]  /*18050*/  BSYNC B1 ;  /* 0x0000000000017941 */ /* 0x000fea0003800000 */
.L_x_131:
[----:B-----5:R-:W-:Y:S01]  /*18060*/  LOP3.LUT R4, R4, 0xff, RZ, 0xc0, !PT ;  /* 0x000000ff04047812 */ /* 0x020fe200078ec0ff */
[----:B------:R-:W-:Y:S01]  /*18070*/  BSSY B1, `(.L_x_133) ;  /* 0x000000b000017945 */ /* 0x000fe20003800000 */
[----:B------:R-:W-:Y:S02]  /*18080*/  ISETP.LT.OR P2, PT, R0, 0x5a, !P1 ;  /* 0x0000005a0000780c */ /* 0x000fe40004f41670 */
[----:B------:R-:W-:-:S05]  /*18090*/  F2FP.F16.E4M3.UNPACK_B R4, R4 ;  /* 0x00000004ff04723e */ /* 0x000fca00020006ff */
[----:B------:R-:W-:-:S05]  /*180a0*/  HADD2.F32 R4, -RZ, R4.H0_H0 ;  /* 0x20000004ff047230 */ /* 0x000fca0000004100 */
[----:B0-----:R-:W-:Y:S01]  /*180b0*/  FMUL R5, R4, UR21 ;  /* 0x0000001504057c20 */ /* 0x001fe20008400000 */
[----:B------:R-:W-:-:S03]  /*180c0*/  PRMT R4, RZ, 0x7610, R4 ;  /* 0x00007610ff047816 */ /* 0x000fc60000000004 */
[----:B------:R-:W-:-:S05]  /*180d0*/  FFMA R5, R176, UR20, R5 ;  /* 0x00000014b0057c23 */ /* 0x000fca0008000005 */
[----:B------:R-:W-:-:S05]  /*180e0*/  F2FP.SATFINITE.E4M3.F32.PACK_AB_MERGE_C R5, RZ, R5, RZ ;  /* 0x00000005ff05723e */ /* 0x000fca00048070ff */
[----:B------:R0:W-:Y:S01]  /*180f0*/  @!P3 STG.E.U8 desc[UR14][R26.64+0x58], R5 ;  /* 0x000058051a00b986 */ /* 0x0001e2000c10110e */
[----:B------:R-:W-:Y:S05]  /*18100*/  @P2 BRA `(.L_x_134) ;  /* 0x0000000000042947 */ /* 0x000fea0003800000 */
[----:B------:R0:W5:Y:S02]  /*18110*/  LDG.E.U8 R4, desc[UR14][R2.64+0x59] ;  /* 0x0000590e02047981 */ /* 0x000164000c1e1100 */
.L_x_134:
[----:B------:R-:W-:Y:S05]  /*18120*/  BSYNC B1 ;  /* 0x0000000000017941 */ /* 0x000fea0003800000 */
.L_x_133:
        /* <DEDUP_REMOVED lines=12> */
.L_x_136:
[----:B------:R-:W-:Y:S05]  /*181f0*/  BSYNC B1 ;  /* 0x0000000000017941 */ /* 0x000fea0003800000 */
.L_x_135:
        /* <DEDUP_REMOVED lines=12> */
.L_x_138:
[----:B------:R-:W-:Y:S05]  /*182c0*/  BSYNC B1 ;  /* 0x0000000000017941 */ /* 0x000fea0003800000 */
.L_x_137:
        /* <DEDUP_REMOVED lines=12> */
.L_x_140:
[----:B------:R-:W-:Y:S05]  /*18390*/  BSYNC B1 ;  /* 0x0000000000017941 */ /* 0x000fea0003800000 */
.L_x_139:
        /* <DEDUP_REMOVED lines=12> */
.L_x_142:
[----:B------:R-:W-:Y:S05]  /*18460*/  BSYNC B1 ;  /* 0x0000000000017941 */ /* 0x000fea0003800000 */
.L_x_141:
        /* <DEDUP_REMOVED lines=12> */
.L_x_144:
[----:B------:R-:W-:Y:S05]  /*18530*/  BSYNC B1 ;  /* 0x0000000000017941 */ /* 0x000fea0003800000 */
.L_x_143:
        /* <DEDUP_REMOVED lines=12> */
.L_x_146:
[----:B------:R-:W-:Y:S05]  /*18600*/  BSYNC B1 ;  /* 0x0000000000017941 */ /* 0x000fea0003800000 */
.L_x_145:
        /* <DEDUP_REMOVED lines=12> */
.L_x_148:
[----:B------:R-:W-:Y:S05]  /*186d0*/  BSYNC B1 ;  /* 0x0000000000017941 */ /* 0x000fea0003800000 */
.L_x_147:
        /* <DEDUP_REMOVED lines=12> */
.L_x_150:
[----:B------:R-:W-:Y:S05]  /*187a0*/  BSYNC B1 ;  /* 0x0000000000017941 */ /* 0x000fea0003800000 */
.L_x_149:
        /* <DEDUP_REMOVED lines=12> */
.L_x_152:
[----:B------:R-:W-:Y:S05]  /*18870*/  BSYNC B1 ;  /* 0x0000000000017941 */ /* 0x000fea0003800000 */
.L_x_151:
        /* <DEDUP_REMOVED lines=12> */
.L_x_154:
[----:B------:R-:W-:Y:S05]  /*18940*/  BSYNC B1 ;  /* 0x0000000000017941 */ /* 0x000fea0003800000 */
.L_x_153:
        /* <DEDUP_REMOVED lines=12> */
.L_x_156:
[----:B------:R-:W-:Y:S05]  /*18a10*/  BSYNC B1 ;  /* 0x0000000000017941 */ /* 0x000fea0003800000 */
.L_x_155:
        /* <DEDUP_REMOVED lines=12> */
.L_x_158:
[----:B------:R-:W-:Y:S05]  /*18ae0*/  BSYNC B1 ;  /* 0x0000000000017941 */ /* 0x000fea0003800000 */
.L_x_157:
        /* <DEDUP_REMOVED lines=12> */
.L_x_160:
[----:B------:R-:W-:Y:S05]  /*18bb0*/  BSYNC B1 ;  /* 0x0000000000017941 */ /* 0x000fea0003800000 */
.L_x_159:
        /* <DEDUP_REMOVED lines=12> */
.L_x_162:
[----:B------:R-:W-:Y:S05]  /*18c80*/  BSYNC B1 ;  /* 0x0000000000017941 */ /* 0x000fea0003800000 */
.L_x_161:
        /* <DEDUP_REMOVED lines=12> */
.L_x_164:
[----:B------:R-:W-:Y:S05]  /*18d50*/  BSYNC B1 ;  /* 0x0000000000017941 */ /* 0x000fea0003800000 */
.L_x_163:
        /* <DEDUP_REMOVED lines=12> */
.L_x_166:
[----:B------:R-:W-:Y:S05]  /*18e20*/  BSYNC B1 ;  /* 0x0000000000017941 */ /* 0x000fea0003800000 */
.L_x_165:
        /* <DEDUP_REMOVED lines=12> */
.L_x_168:
[----:B------:R-:W-:Y:S05]  /*18ef0*/  BSYNC B1 ;  /* 0x0000000000017941 */ /* 0x000fea0003800000 */
.L_x_167:
        /* <DEDUP_REMOVED lines=12> */
.L_x_170:
[----:B------:R-:W-:Y:S05]  /*18fc0*/  BSYNC B1 ;  /* 0x0000000000017941 */ /* 0x000fea0003800000 */
.L_x_169:
        /* <DEDUP_REMOVED lines=12> */
.L_x_172:
[----:B------:R-:W-:Y:S05]  /*19090*/  BSYNC B1 ;  /* 0x0000000000017941 */ /* 0x000fea0003800000 */
.L_x_171:
        /* <DEDUP_REMOVED lines=12> */
.L_x_174:
[----:B------:R-:W-:Y:S05]  /*19160*/  BSYNC B1 ;  /* 0x0000000000017941 */ /* 0x000fea0003800000 */
.L_x_173:
        /* <DEDUP_REMOVED lines=12> */
.L_x_176:
[----:B------:R-:W-:Y:S05]  /*19230*/  BSYNC B1 ;  /* 0x0000000000017941 */ /* 0x000fea0003800000 */
.L_x_175:
        /* <DEDUP_REMOVED lines=12> */
.L_x_178:
[----:B------:R-:W-:Y:S05]  /*19300*/  BSYNC B1 ;  /* 0x0000000000017941 */ /* 0x000fea0003800000 */
.L_x_177:
        /* <DEDUP_REMOVED lines=12> */
.L_x_180:
[----:B------:R-:W-:Y:S05]  /*193d0*/  BSYNC B1 ;  /* 0x0000000000017941 */ /* 0x000fea0003800000 */
.L_x_179:
        /* <DEDUP_REMOVED lines=12> */
.L_x_182:
[----:B------:R-:W-:Y:S05]  /*194a0*/  BSYNC B1 ;  /* 0x0000000000017941 */ /* 0x000fea0003800000 */
.L_x_181:
        /* <DEDUP_REMOVED lines=12> */
.L_x_184:
[----:B------:R-:W-:Y:S05]  /*19570*/  BSYNC B1 ;  /* 0x0000000000017941 */ /* 0x000fea0003800000 */
.L_x_183:
        /* <DEDUP_REMOVED lines=12> */
.L_x_186:
[----:B------:R-:W-:Y:S05]  /*19640*/  BSYNC B1 ;  /* 0x0000000000017941 */ /* 0x000fea0003800000 */
.L_x_185:
        /* <DEDUP_REMOVED lines=12> */
.L_x_188:
[----:B------:R-:W-:Y:S05]  /*19710*/  BSYNC B1 ;  /* 0x0000000000017941 */ /* 0x000fea0003800000 */
.L_x_187:
        /* <DEDUP_REMOVED lines=12> */
.L_x_190:
[----:B------:R-:W-:Y:S05]  /*197e0*/  BSYNC B1 ;  /* 0x0000000000017941 */ /* 0x000fea0003800000 */
.L_x_189:
        /* <DEDUP_REMOVED lines=12> */
.L_x_192:
[----:B------:R-:W-:Y:S05]  /*198b0*/  BSYNC B1 ;  /* 0x0000000000017941 */ /* 0x000fea0003800000 */
.L_x_191:
        /* <DEDUP_REMOVED lines=12> */
.L_x_194:
[----:B------:R-:W-:Y:S05]  /*19980*/  BSYNC B1 ;  /* 0x0000000000017941 */ /* 0x000fea0003800000 */
.L_x_193:
        /* <DEDUP_REMOVED lines=12> */
.L_x_196:
[----:B------:R-:W-:Y:S05]  /*19a50*/  BSYNC B1 ;  /* 0x0000000000017941 */ /* 0x000fea0003800000 */
.L_x_195:
        /* <DEDUP_REMOVED lines=12> */
.L_x_198:
[----:B------:R-:W-:Y:S05]  /*19b20*/  BSYNC B1 ;  /* 0x0000000000017941 */ /* 0x000fea0003800000 */
.L_x_197:
        /* <DEDUP_REMOVED lines=12> */
.L_x_200:
[----:B------:R-:W-:Y:S05]  /*19bf0*/  BSYNC B1 ;  /* 0x0000000000017941 */ /* 0x000fea0003800000 */
.L_x_199:
        /* <DEDUP_REMOVED lines=12> */
.L_x_202:
[----:B------:R-:W-:Y:S05]  /*19cc0*/  BSYNC B1 ;  /* 0x0000000000017941 */ /* 0x000fea0003800000 */
.L_x_201:
        /* <DEDUP_REMOVED lines=12> */
.L_x_204:
[----:B------:R-:W-:Y:S05]  /*19d90*/  BSYNC B1 ;  /* 0x0000000000017941 */ /* 0x000fea0003800000 */
.L_x_203:
        /* <DEDUP_REMOVED lines=12> */
.L_x_206:
[----:B------:R-:W-:Y:S05]  /*19e60*/  BSYNC B1 ;  /* 0x0000000000017941 */ /* 0x000fea0003800000 */
.L_x_205:
        /* <DEDUP_REMOVED lines=12> */
.L_x_208:
[----:B------:R-:W-:Y:S05]  /*19f30*/  BSYNC B1 ;  /* 0x0000000000017941 */ /* 0x000fea0003800000 */
.L_x_207:
        /* <DEDUP_REMOVED lines=12> */
.L_x_210:
[----:B------:R-:W-:Y:S05]  /*1a000*/  BSYNC B1 ;  /* 0x0000000000017941 */ /* 0x000fea0003800000 */
.L_x_209:
        /* <DEDUP_REMOVED lines=12> */
.L_x_212:
[----:B------:R-:W-:Y:S05]  /*1a0d0*/  BSYNC B1 ;  /* 0x0000000000017941 */ /* 0x000fea0003800000 */
.L_x_211:
        /* <DEDUP_REMOVED lines=12> */
.L_x_214:
[----:B------:R-:W-:Y:S05]  /*1a1a0*/  BSYNC B1 ;  /* 0x0000000000017941 */ /* 0x000fea0003800000 */
.L_x_213:
        /* <DEDUP_REMOVED lines=12> */
.L_x_216:
[----:B------:R-:W-:Y:S05]  /*1a270*/  BSYNC B1 ;  /* 0x0000000000017941 */ /* 0x000fea0003800000 */
.L_x_215:
        /* <DEDUP_REMOVED lines=12> */
.L_x_218:
[----:B------:R-:W-:Y:S05]  /*1a340*/  BSYNC B1 ;  /* 0x0000000000017941 */ /* 0x000fea0003800000 */
.L_x_217:
        /* <DEDUP_REMOVED lines=12> */
.L_x_220:
[----:B------:R-:W-:Y:S05]  /*1a410*/  BSYNC B1 ;  /* 0x0000000000017941 */ /* 0x000fea0003800000 */
.L_x_219:
        /* <DEDUP_REMOVED lines=12> */
.L_x_222:
[----:B------:R-:W-:Y:S05]  /*1a4e0*/  BSYNC B1 ;  /* 0x0000000000017941 */ /* 0x000fea0003800000 */
.L_x_221:
        /* <DEDUP_REMOVED lines=12> */
.L_x_224:
[----:B------:R-:W-:Y:S05]  /*1a5b0*/  BSYNC B1 ;  /* 0x0000000000017941 */ /* 0x000fea0003800000 */
.L_x_223:
        /* <DEDUP_REMOVED lines=12> */
.L_x_226:
[----:B------:R-:W-:Y:S05]  /*1a680*/  BSYNC B1 ;  /* 0x0000000000017941 */ /* 0x000fea0003800000 */
.L_x_225:
        /* <DEDUP_REMOVED lines=12> */
.L_x_228:
[----:B------:R-:W-:Y:S05]  /*1a750*/  BSYNC B1 ;  /* 0x0000000000017941 */ /* 0x000fea0003800000 */
.L_x_227:
        /* <DEDUP_REMOVED lines=12> */
.L_x_230:
[----:B------:R-:W-:Y:S05]  /*1a820*/  BSYNC B1 ;  /* 0x0000000000017941 */ /* 0x000fea0003800000 */
.L_x_229:
        /* <DEDUP_REMOVED lines=12> */
.L_x_232:
[----:B------:R-:W-:Y:S05]  /*1a8f0*/  BSYNC B1 ;  /* 0x0000000000017941 */ /* 0x000fea0003800000 */
.L_x_231:
        /* <DEDUP_REMOVED lines=12> */
.L_x_234:
[----:B------:R-:W-:Y:S05]  /*1a9c0*/  BSYNC B1 ;  /* 0x0000000000017941 */ /* 0x000fea0003800000 */
.L_x_233:
        /* <DEDUP_REMOVED lines=12> */
.L_x_236:
[----:B------:R-:W-:Y:S05]  /*1aa90*/  BSYNC B1 ;  /* 0x0000000000017941 */ /* 0x000fea0003800000 */
.L_x_235:
        /* <DEDUP_REMOVED lines=12> */
.L_x_238:
[----:B------:R-:W-:Y:S05]  /*1ab60*/  BSYNC B1 ;  /* 0x0000000000017941 */ /* 0x000fea0003800000 */
.L_x_237:
        /* <DEDUP_REMOVED lines=12> */
.L_x_240:
[----:B------:R-:W-:Y:S05]  /*1ac30*/  BSYNC B1 ;  /* 0x0000000000017941 */ /* 0x000fea0003800000 */
.L_x_239:
        /* <DEDUP_REMOVED lines=12> */
.L_x_242:
[----:B------:R-:W-:Y:S05]  /*1ad00*/  BSYNC B1 ;  /* 0x0000000000017941 */ /* 0x000fea0003800000 */
.L_x_241:
        /* <DEDUP_REMOVED lines=12> */
.L_x_244:
[----:B------:R-:W-:Y:S05]  /*1add0*/  BSYNC B1 ;  /* 0x0000000000017941 */ /* 0x000fea0003800000 */
.L_x_243:
        /* <DEDUP_REMOVED lines=12> */
.L_x_246:
[----:B------:R-:W-:Y:S05]  /*1aea0*/  BSYNC B1 ;  /* 0x0000000000017941 */ /* 0x000fea0003800000 */
.L_x_245:
        /* <DEDUP_REMOVED lines=12> */
.L_x_248:
[----:B------:R-:W-:Y:S05]  /*1af70*/  BSYNC B1 ;  /* 0x0000000000017941 */ /* 0x000fea0003800000 */
.L_x_247:
        /* <DEDUP_REMOVED lines=12> */
.L_x_250:
[----:B------:R-:W-:Y:S05]  /*1b040*/  BSYNC B1 ;  /* 0x0000000000017941 */ /* 0x000fea0003800000 */
.L_x_249:
        /* <DEDUP_REMOVED lines=12> */
.L_x_252:
[----:B------:R-:W-:Y:S05]  /*1b110*/  BSYNC B1 ;  /* 0x0000000000017941 */ /* 0x000fea0003800000 */
.L_x_251:
        /* <DEDUP_REMOVED lines=12> */
.L_x_254:
[----:B------:R-:W-:Y:S05]  /*1b1e0*/  BSYNC B1 ;  /* 0x0000000000017941 */ /* 0x000fea0003800000 */
.L_x_253:
        /* <DEDUP_REMOVED lines=12> */
.L_x_256:
[----:B------:R-:W-:Y:S05]  /*1b2b0*/  BSYNC B1 ;  /* 0x0000000000017941 */ /* 0x000fea0003800000 */
.L_x_255:
[----:B0-----:R-:W2:Y:S01]  /*1b2c0*/  LDL.LU R5, [R1+0x200] ;  /* 0x0002000001057983 */ /* 0x001ea20000300800 */
[----:B-----5:R-:W-:Y:S01]  /*1b2d0*/  LOP3.LUT R4, R4, 0xff, RZ, 0xc0, !PT ;  /* 0x000000ff04047812 */ /* 0x020fe200078ec0ff */
[----:B------:R-:W-:Y:S01]  /*1b2e0*/  BSSY B1, `(.L_x_257) ;  /* 0x000000b000017945 */ /* 0x000fe20003800000 */
[----:B------:R-:W-:Y:S02]  /*1b2f0*/  ISETP.LT.OR P2, PT, R0, 0xda, !P0 ;  /* 0x000000da0000780c */ /* 0x000fe40004741670 */
[----:B------:R-:W-:-:S05]  /*1b300*/  F2FP.F16.E4M3.UNPACK_B R4, R4 ;  /* 0x00000004ff04723e */ /* 0x000fca00020006ff */
[----:B------:R-:W-:-:S05]  /*1b310*/  HADD2.F32 R4, -RZ, R4.H0_H0 ;  /* 0x20000004ff047230 */ /* 0x000fca0000004100 */
[----:B------:R-:W-:-:S04]  /*1b320*/  FMUL R4, R4, UR21 ;  /* 0x0000001504047c20 */ /* 0x000fc80008400000 */
[----:B--2---:R-:W-:-:S05]  /*1b330*/  FFMA R4, R5, UR20, R4 ;  /* 0x0000001405047c23 */ /* 0x004fca0008000004 */
[----:B------:R-:W-:Y:S02]  /*1b340*/  F2FP.SATFINITE.E4M3.F32.PACK_AB_MERGE_C R5, RZ, R4, RZ ;  /* 0x00000004ff05723e */ /* 0x000fe400048070ff */
[----:B------:R-:W-:-:S03]  /*1b350*/  PRMT R4, RZ, 0x7610, R4 ;  /* 0x00007610ff047816 */ /* 0x000fc60000000004 */
[----:B------:R0:W-:Y:S01]  /*1b360*/  @!P3 STG.E.U8 desc[UR14][R24.64+0xd8], R5 ;  /* 0x0000d8051800b986 */ /* 0x0001e2000c10110e */
[----:B------:R-:W-:Y:S05]  /*1b370*/  @P2 BRA `(.L_x_258) ;  /* 0x0000000000042947 */ /* 0x000fea0003800000 */
[----:B------:R2:W5:Y:S02]  /*1b380*/  LDG.E.U8 R4, desc[UR14][R32.64+0xd9] ;  /* 0x0000d90e20047981 */ /* 0x000564000c1e1100 */
.L_x_258:
[----:B------:R-:W-:Y:S05]  /*1b390*/  BSYNC B1 ;  /* 0x0000000000017941 */ /* 0x000fea0003800000 */
.L_x_257:
[----:B0-----:R-:W3:Y:S01]  /*1b3a0*/  LDL.LU R5, [R1+0x204] ;  /* 0x0002040001057983 */ /* 0x001ee20000300800 */
[----:B-----5:R-:W-:Y:S01]  /*1b3b0*/  LOP3.LUT R4, R4, 0xff, RZ, 0xc0, !PT ;  /* 0x000000ff04047812 */ /* 0x020fe200078ec0ff */
[----:B------:R-:W-:Y:S01]  /*1b3c0*/  BSSY B1, `(.L_x_259) ;  /* 0x000000b000017945 */ /* 0x000fe20003800000 */
[----:B------:R-:W-:Y:S02]  /*1b3d0*/  ISETP.LT.OR P3, PT, R0, 0xd9, !P1 ;  /* 0x000000d90000780c */ /* 0x000fe40004f61670 */
[----:B------:R-:W-:-:S05]  /*1b3e0*/  F2FP.F16.E4M3.UNPACK_B R4, R4 ;  /* 0x00000004ff04723e */ /* 0x000fca00020006ff */
[----:B------:R-:W-:-:S05]  /*1b3f0*/  HADD2.F32 R4, -RZ, R4.H0_H0 ;  /* 0x20000004ff047230 */ /* 0x000fca0000004100 */
[----:B------:R-:W-:-:S04]  /*1b400*/  FMUL R4, R4, UR21 ;  /* 0x0000001504047c20 */ /* 0x000fc80008400000 */
[----:B---3--:R-:W-:-:S05]  /*1b410*/  FFMA R4, R5, UR20, R4 ;  /* 0x0000001405047c23 */ /* 0x008fca0008000004 */
[----:B------:R-:W-:Y:S02]  /*1b420*/  F2FP.SATFINITE.E4M3.F32.PACK_AB_MERGE_C R5, RZ, R4, RZ ;  /* 0x00000004ff05723e */ /* 0x000fe400048070ff */
[----:B------:R-:W-:-:S03]  /*1b430*/  PRMT R4, RZ, 0x7610, R4 ;  /* 0x00007610ff047816 */ /* 0x000fc60000000004 */
[----:B------:R0:W-:Y:S01]  /*1b440*/  @!P2 STG.E.U8 desc[UR14][R24.64+0xd9], R5 ;  /* 0x0000d9051800a986 */ /* 0x0001e2000c10110e */
[----:B------:R-:W-:Y:S05]  /*1b450*/  @P3 BRA `(.L_x_260) ;  /* 0x0000000000043947 */ /* 0x000fea0003800000 */
[----:B------:R3:W5:Y:S02]  /*1b460*/  LDG.E.U8 R4, desc[UR14][R2.64+0xd8] ;  /* 0x0000d80e02047981 */ /* 0x000764000c1e1100 */
.L_x_260:
[----:B------:R-:W-:Y:S05]  /*1b470*/  BSYNC B1 ;  /* 0x0000000000017941 */ /* 0x000fea0003800000 */
.L_x_259:
        /* <DEDUP_REMOVED lines=13> */
.L_x_262:
[----:B------:R-:W-:Y:S05]  /*1b550*/  BSYNC B1 ;  /* 0x0000000000017941 */ /* 0x000fea0003800000 */
.L_x_261:
        /* <DEDUP_REMOVED lines=13> */
.L_x_264:
[----:B------:R-:W-:Y:S05]  /*1b630*/  BSYNC B1 ;  /* 0x0000000000017941 */ /* 0x000fea0003800000 */
.L_x_263:
        /* <DEDUP_REMOVED lines=13> */
.L_x_266:
[----:B------:R-:W-:Y:S05]  /*1b710*/  BSYNC B1 ;  /* 0x0000000000017941 */ /* 0x000fea0003800000 */
.L_x_265:
        /* <DEDUP_REMOVED lines=13> */
.L_x_268:
[----:B------:R-:W-:Y:S05]  /*1b7f0*/  BSYNC B1 ;  /* 0x0000000000017941 */ /* 0x000fea0003800000 */
.L_x_267:
        /* <DEDUP_REMOVED lines=13> */
.L_x_270:
[----:B------:R-:W-:Y:S05]  /*1b8d0*/  BSYNC B1 ;  /* 0x0000000000017941 */ /* 0x000fea0003800000 */
.L_x_269:
        /* <DEDUP_REMOVED lines=13> */
.L_x_272:
[----:B------:R-:W-:Y:S05]  /*1b9b0*/  BSYNC B1 ;  /* 0x0000000000017941 */ /* 0x000fea0003800000 */
.L_x_271:
        /* <DEDUP_REMOVED lines=13> */
.L_x_274:
[----:B------:R-:W-:Y:S05]  /*1ba90*/  BSYNC B1 ;  /* 0x0000000000017941 */ /* 0x000fea0003800000 */
.L_x_273:
        /* <DEDUP_REMOVED lines=13> */
.L_x_276:
[----:B------:R-:W-:Y:S05]  /*1bb70*/  BSYNC B1 ;  /* 0x0000000000017941 */ /* 0x000fea0003800000 */
.L_x_275:
        /* <DEDUP_REMOVED lines=13> */
.L_x_278:
[----:B------:R-:W-:Y:S05]  /*1bc50*/  BSYNC B1 ;  /* 0x0000000000017941 */ /* 0x000fea0003800000 */
.L_x_277:
        /* <DEDUP_REMOVED lines=13> */
.L_x_280:
[----:B------:R-:W-:Y:S05]  /*1bd30*/  BSYNC B1 ;  /* 0x0000000000017941 */ /* 0x000fea0003800000 */
.L_x_279:
        /* <DEDUP_REMOVED lines=13> */
.L_x_282:
[----:B------:R-:W-:Y:S05]  /*1be10*/  BSYNC B1 ;  /* 0x0000000000017941 */ /* 0x000fea0003800000 */
.L_x_281:
        /* <DEDUP_REMOVED lines=13> */
.L_x_284:
[----:B------:R-:W-:Y:S05]  /*1bef0*/  BSYNC B1 ;  /* 0x0000000000017941 */ /* 0x000fea0003800000 */
.L_x_283:
        /* <DEDUP_REMOVED lines=13> */
.L_x_286:
[----:B------:R-:W-:Y:S05]  /*1bfd0*/  BSYNC B1 ;  /* 0x0000000000017941 */ /* 0x000fea0003800000 */
.L_x_285:
        /* <DEDUP_REMOVED lines=13> */
.L_x_288:
[----:B------:R-:W-:Y:S05]  /*1c0b0*/  BSYNC B1 ;  /* 0x0000000000017941 */ /* 0x000fea0003800000 */
.L_x_287:
        /* <DEDUP_REMOVED lines=13> */
.L_x_290:
[----:B------:R-:W-:Y:S05]  /*1c190*/  BSYNC B1 ;  /* 0x0000000000017941 */ /* 0x000fea0003800000 */
.L_x_289:
        /* <DEDUP_REMOVED lines=13> */
.L_x_292:
[----:B------:R-:W-:Y:S05]  /*1c270*/  BSYNC B1 ;  /* 0x0000000000017941 */ /* 0x000fea0003800000 */
.L_x_291:
        /* <DEDUP_REMOVED lines=13> */
.L_x_294:
[----:B------:R-:W-:Y:S05]  /*1c350*/  BSYNC B1 ;  /* 0x0000000000017941 */ /* 0x000fea0003800000 */
.L_x_293:
[----:B------:R-:W2:Y:S01]  /*1c360*/  LDL.LU R7, [R1+0x24c] ;  /* 0x00024c0001077983 */ /* 0x000ea20000300800 */
[----:B-----5:R-:W-:Y:S01]  /*1c370*/  LOP3.LUT R4, R4, 0xff, RZ, 0xc0, !PT ;  /* 0x000000ff04047812 */ /* 0x020fe200078ec0ff */
[----:B------:R-:W-:Y:S01]  /*1c380*/  BSSY B1, `(.L_x_295) ;  /* 0x0000013000017945 */ /* 0x000fe20003800000 */
[----:B0-----:R-:W-:Y:S02]  /*1c390*/  IADD3 R5, P0, R35, 0x80, RZ ;  /* 0x0000008023057810 */ /* 0x001fe40007f1e0ff */
[----:B------:R-:W-:-:S03]  /*1c3a0*/  F2FP.F16.E4M3.UNPACK_B R4, R4 ;  /* 0x00000004ff04723e */ /* 0x000fc600020006ff */
[----:B--234-:R-:W-:Y:S01]  /*1c3b0*/  IMAD.X R2, RZ, RZ, R37, P0 ;  /* 0x000000ffff027224 */ /* 0x01cfe200000e0625 */
[----:B------:R-:W-:Y:S01]  /*1c3c0*/  ISETP.GE.AND P0, PT, R34, 0x81, PT ;  /* 0x000000812200780c */ /* 0x000fe20003f06270 */
[----:B------:R-:W-:Y:S02]  /*1c3d0*/  HADD2.F32 R4, -RZ, R4.H0_H0 ;  /* 0x20000004ff047230 */ /* 0x000fe40000004100 */
[----:B------:R-:W-:Y:S01]  /*1c3e0*/  IMAD R6, R2, UR6, RZ ;  /* 0x0000000602067c24 */ /* 0x000fe2000f8e02ff */
[----:B------:R-:W-:Y:S01]  /*1c3f0*/  ISETP.LT.OR P3, PT, R0, 0x1, !P0 ;  /* 0x000000010000780c */ /* 0x000fe20004761670 */
[----:B------:R-:W-:-:S04]  /*1c400*/  IMAD.WIDE.U32 R2, R5, UR6, R38 ;  /* 0x0000000605027c25 */ /* 0x000fc8000f8e0026 */
[----:B------:R-:W-:Y:S01]  /*1c410*/  FMUL R4, R4, UR21 ;  /* 0x0000001504047c20 */ /* 0x000fe20008400000 */
[----:B------:R-:W-:Y:S01]  /*1c420*/  IMAD R5, R5, UR7, R6 ;  /* 0x0000000705057c24 */ /* 0x000fe2000f8e0206 */
[----:B------:R-:W-:-:S04]  /*1c430*/  IADD3 R2, P2, R2, UR8, RZ ;  /* 0x0000000802027c10 */ /* 0x000fc8000ff5e0ff */
[----:B------:R-:W-:Y:S01]  /*1c440*/  IADD3.X R3, R3, UR9, R5, P2, !PT ;  /* 0x0000000903037c10 */ /* 0x000fe200097fe405 */
[----:B------:R-:W-:-:S05]  /*1c450*/  FFMA R4, R7, UR20, R4 ;  /* 0x0000001407047c23 */ /* 0x000fca0008000004 */
[----:B------:R-:W-:Y:S02]  /*1c460*/  F2FP.SATFINITE.E4M3.F32.PACK_AB_MERGE_C R7, RZ, R4, RZ ;  /* 0x00000004ff07723e */ /* 0x000fe400048070ff */
[----:B------:R-:W-:-:S03]  /*1c470*/  PRMT R4, RZ, 0x7610, R4 ;  /* 0x00007610ff047816 */ /* 0x000fc60000000004 */
[----:B------:R0:W-:Y:S01]  /*1c480*/  @!P1 STG.E.U8 desc[UR14][R26.64+0xf9], R7 ;  /* 0x0000f9071a009986 */ /* 0x0001e2000c10110e */
[----:B------:R-:W-:Y:S05]  /*1c490*/  @P3 BRA `(.L_x_296) ;  /* 0x0000000000043947 */ /* 0x000fea0003800000 */
[----:B------:R2:W5:Y:S02]  /*1c4a0*/  LDG.E.U8 R4, desc[UR14][R2.64] ;  /* 0x0000000e02047981 */ /* 0x000564000c1e1100 */
.L_x_296:
[----:B------:R-:W-:Y:S05]  /*1c4b0*/  BSYNC B1 ;  /* 0x0000000000017941 */ /* 0x000fea0003800000 */
.L_x_295:
[----:B------:R-:W3:Y:S01]  /*1c4c0*/  LDL.LU R5, [R1+0x250] ;  /* 0x0002500001057983 */ /* 0x000ee20000300800 */
        /* <DEDUP_REMOVED lines=12> */
.L_x_298:
[----:B------:R-:W-:Y:S05]  /*1c590*/  BSYNC B1 ;  /* 0x0000000000017941 */ /* 0x000fea0003800000 */
.L_x_297:
[----:B---3--:R-:W3:Y:S01]  /*1c5a0*/  LDL.LU R5, [R1+0x254] ;  /* 0x0002540001057983 */ /* 0x008ee20000300800 */
[----:B-----5:R-:W-:Y:S01]  /*1c5b0*/  LOP3.LUT R4, R4, 0xff, RZ, 0xc0, !PT ;  /* 0x000000ff04047812 */ /* 0x020fe200078ec0ff */
[----:B------:R-:W-:Y:S01]  /*1c5c0*/  BSSY B1, `(.L_x_299) ;  /* 0x0000013000017945 */ /* 0x000fe20003800000 */
[----:B------:R-:W-:Y:S02]  /*1c5d0*/  IADD3 R35, P1, R35, 0x88, RZ ;  /* 0x0000008823237810 */ /* 0x000fe40007f3e0ff */
[----:B------:R-:W-:Y:S02]  /*1c5e0*/  F2FP.F16.E4M3.UNPACK_B R4, R4 ;  /* 0x00000004ff04723e */ /* 0x000fe400020006ff */
[----:B------:R-:W-:Y:S01]  /*1c5f0*/  PRMT R6, RZ, 0x7610, R6 ;  /* 0x00007610ff067816 */ /* 0x000fe20000000006 */
[----:B------:R-:W-:Y:S01]  /*1c600*/  IMAD.X R36, RZ, RZ, R37, P1 ;  /* 0x000000ffff247224 */ /* 0x000fe200008e0625 */
[----:B------:R-:W-:Y:S01]  /*1c610*/  ISETP.GE.AND P1, PT, R34, 0x89, PT ;  /* 0x000000892200780c */ /* 0x000fe20003f26270 */
[----:B------:R-:W-:-:S02]  /*1c620*/  HADD2.F32 R4, -RZ, R4.H0_H0 ;  /* 0x20000004ff047230 */ /* 0x000fc40000004100 */
[----:B------:R-:W-:Y:S01]  /*1c630*/  IMAD R36, R36, UR6, RZ ;  /* 0x0000000624247c24 */ /* 0x000fe2000f8e02ff */
[----:B------:R-:W-:Y:S01]  /*1c640*/  ISETP.LT.OR P5, PT, R0, 0x1, !P1 ;  /* 0x000000010000780c */ /* 0x000fe20004fa1670 */
[----:B------:R-:W-:-:S04]  /*1c650*/  IMAD.WIDE.U32 R38, R35, UR6, R38 ;  /* 0x0000000623267c25 */ /* 0x000fc8000f8e0026 */
[----:B------:R-:W-:Y:S01]  /*1c660*/  FMUL R4, R4, UR21 ;  /* 0x0000001504047c20 */ /* 0x000fe20008400000 */
[----:B------:R-:W-:-:S03]  /*1c670*/  IMAD R35, R35, UR7, R36 ;  /* 0x0000000723237c24 */ /* 0x000fc6000f8e0224 */
[----:B---3--:R-:W-:Y:S01]  /*1c680*/  FFMA R5, R5, UR20, R4 ;  /* 0x0000001405057c23 */ /* 0x008fe20008000004 */
[----:B------:R-:W-:-:S04]  /*1c690*/  IADD3 R4, P3, R38, UR8, RZ ;  /* 0x0000000826047c10 */ /* 0x000fc8000ff7e0ff */
[----:B0-----:R-:W-:Y:S02]  /*1c6a0*/  F2FP.SATFINITE.E4M3.F32.PACK_AB_MERGE_C R7, RZ, R5, RZ ;  /* 0x00000005ff07723e */ /* 0x001fe400048070ff */
[----:B------:R-:W-:-:S03]  /*1c6b0*/  IADD3.X R5, R39, UR9, R35, P3, !PT ;  /* 0x0000000927057c10 */ /* 0x000fc60009ffe423 */
[----:B------:R0:W-:Y:S01]  /*1c6c0*/  @!P2 STG.E.U8 desc[UR14][R30.64+0x1], R7 ;  /* 0x000001071e00a986 */ /* 0x0001e2000c10110e */
[----:B------:R-:W-:Y:S05]  /*1c6d0*/  @P5 BRA `(.L_x_300) ;  /* 0x0000000000045947 */ /* 0x000fea0003800000 */
[----:B------:R3:W5:Y:S02]  /*1c6e0*/  LDG.E.U8 R6, desc[UR14][R4.64] ;  /* 0x0000000e04067981 */ /* 0x000764000c1e1100 */
.L_x_300:
[----:B------:R-:W-:Y:S05]  /*1c6f0*/  BSYNC B1 ;  /* 0x0000000000017941 */ /* 0x000fea0003800000 */
.L_x_299:
        /* <DEDUP_REMOVED lines=13> */
.L_x_302:
[----:B------:R-:W-:Y:S05]  /*1c7d0*/  BSYNC B1 ;  /* 0x0000000000017941 */ /* 0x000fea0003800000 */
.L_x_301:
        /* <DEDUP_REMOVED lines=13> */
.L_x_304:
[----:B------:R-:W-:Y:S05]  /*1c8b0*/  BSYNC B1 ;  /* 0x0000000000017941 */ /* 0x000fea0003800000 */
.L_x_303:
        /* <DEDUP_REMOVED lines=13> */
.L_x_306:
[----:B------:R-:W-:Y:S05]  /*1c990*/  BSYNC B1 ;  /* 0x0000000000017941 */ /* 0x000fea0003800000 */
.L_x_305:
        /* <DEDUP_REMOVED lines=13> */
.L_x_308:
[----:B------:R-:W-:Y:S05]  /*1ca70*/  BSYNC B1 ;  /* 0x0000000000017941 */ /* 0x000fea0003800000 */
.L_x_307:
        /* <DEDUP_REMOVED lines=13> */
.L_x_310:
[----:B------:R-:W-:Y:S05]  /*1cb50*/  BSYNC B1 ;  /* 0x0000000000017941 */ /* 0x000fea0003800000 */
.L_x_309:
        /* <DEDUP_REMOVED lines=13> */
.L_x_312:
[----:B------:R-:W-:Y:S05]  /*1cc30*/  BSYNC B1 ;  /* 0x0000000000017941 */ /* 0x000fea0003800000 */
.L_x_311:
        /* <DEDUP_REMOVED lines=13> */
.L_x_314:
[----:B------:R-:W-:Y:S05]  /*1cd10*/  BSYNC B1 ;  /* 0x0000000000017941 */ /* 0x000fea0003800000 */
.L_x_313:
        /* <DEDUP_REMOVED lines=13> */
.L_x_316:
[----:B------:R-:W-:Y:S05]  /*1cdf0*/  BSYNC B1 ;  /* 0x0000000000017941 */ /* 0x000fea0003800000 */
.L_x_315:
        /* <DEDUP_REMOVED lines=13> */
.L_x_318:
[----:B------:R-:W-:Y:S05]  /*1ced0*/  BSYNC B1 ;  /* 0x0000000000017941 */ /* 0x000fea0003800000 */
.L_x_317:
        /* <DEDUP_REMOVED lines=13> */
.L_x_320:
[----:B------:R-:W-:Y:S05]  /*1cfb0*/  BSYNC B1 ;  /* 0x0000000000017941 */ /* 0x000fea0003800000 */
.L_x_319:
        /* <DEDUP_REMOVED lines=13> */
.L_x_322:
[----:B------:R-:W-:Y:S05]  /*1d090*/  BSYNC B1 ;  /* 0x0000000000017941 */ /* 0x000fea0003800000 */
.L_x_321:
        /* <DEDUP_REMOVED lines=13> */
.L_x_324:
[----:B------:R-:W-:Y:S05]  /*1d170*/  BSYNC B1 ;  /* 0x0000000000017941 */ /* 0x000fea0003800000 */
.L_x_323:
        /* <DEDUP_REMOVED lines=13> */
.L_x_326:
[----:B------:R-:W-:Y:S05]  /*1d250*/  BSYNC B1 ;  /* 0x0000000000017941 */ /* 0x000fea0003800000 */
.L_x_325:
        /* <DEDUP_REMOVED lines=13> */
.L_x_328:
[----:B------:R-:W-:Y:S05]  /*1d330*/  BSYNC B1 ;  /* 0x0000000000017941 */ /* 0x000fea0003800000 */
.L_x_327:
        /* <DEDUP_REMOVED lines=13> */
.L_x_330:
[----:B------:R-:W-:Y:S05]  /*1d410*/  BSYNC B1 ;  /* 0x0000000000017941 */ /* 0x000fea0003800000 */
.L_x_329:
        /* <DEDUP_REMOVED lines=13> */
.L_x_332:
[----:B------:R-:W-:Y:S05]  /*1d4f0*/  BSYNC B1 ;  /* 0x0000000000017941 */ /* 0x000fea0003800000 */
.L_x_331:
        /* <DEDUP_REMOVED lines=13> */
.L_x_334:
[----:B------:R-:W-:Y:S05]  /*1d5d0*/  BSYNC B1 ;  /* 0x0000000000017941 */ /* 0x000fea0003800000 */
.L_x_333:
        /* <DEDUP_REMOVED lines=13> */
.L_x_336:
[----:B------:R-:W-:Y:S05]  /*1d6b0*/  BSYNC B1 ;  /* 0x0000000000017941 */ /* 0x000fea0003800000 */
.L_x_335:
        /* <DEDUP_REMOVED lines=13> */
.L_x_338:
[----:B------:R-:W-:Y:S05]  /*1d790*/  BSYNC B1 ;  /* 0x0000000000017941 */ /* 0x000fea0003800000 */
.L_x_337:
        /* <DEDUP_REMOVED lines=13> */
.L_x_340:
[----:B------:R-:W-:Y:S05]  /*1d870*/  BSYNC B1 ;  /* 0x0000000000017941 */ /* 0x000fea0003800000 */
.L_x_339:
        /* <DEDUP_REMOVED lines=13> */
.L_x_342:
[----:B------:R-:W-:Y:S05]  /*1d950*/  BSYNC B1 ;  /* 0x0000000000017941 */ /* 0x000fea0003800000 */
.L_x_341:
        /* <DEDUP_REMOVED lines=13> */
.L_x_344:
[----:B------:R-:W-:Y:S05]  /*1da30*/  BSYNC B1 ;  /* 0x0000000000017941 */ /* 0x000fea0003800000 */
.L_x_343:
        /* <DEDUP_REMOVED lines=13> */
.L_x_346:
[----:B------:R-:W-:Y:S05]  /*1db10*/  BSYNC B1 ;  /* 0x0000000000017941 */ /* 0x000fea0003800000 */
.L_x_345:
        /* <DEDUP_REMOVED lines=13> */
.L_x_348:
[----:B------:R-:W-:Y:S05]  /*1dbf0*/  BSYNC B1 ;  /* 0x0000000000017941 */ /* 0x000fea0003800000 */
.L_x_347:
        /* <DEDUP_REMOVED lines=13> */
.L_x_350:
[----:B------:R-:W-:Y:S05]  /*1dcd0*/  BSYNC B1 ;  /* 0x0000000000017941 */ /* 0x000fea0003800000 */
.L_x_349:
        /* <DEDUP_REMOVED lines=13> */
.L_x_352:
[----:B------:R-:W-:Y:S05]  /*1ddb0*/  BSYNC B1 ;  /* 0x0000000000017941 */ /* 0x000fea0003800000 */
.L_x_351:
        /* <DEDUP_REMOVED lines=13> */
.L_x_354:
[----:B------:R-:W-:Y:S05]  /*1de90*/  BSYNC B1 ;  /* 0x0000000000017941 */ /* 0x000fea0003800000 */
.L_x_353:
        /* <DEDUP_REMOVED lines=13> */
.L_x_356:
[----:B------:R-:W-:Y:S05]  /*1df70*/  BSYNC B1 ;  /* 0x0000000000017941 */ /* 0x000fea0003800000 */
.L_x_355:
        /* <DEDUP_REMOVED lines=13> */
.L_x_358:
[----:B------:R-:W-:Y:S05]  /*1e050*/  BSYNC B1 ;  /* 0x0000000000017941 */ /* 0x000fea0003800000 */
.L_x_357:
        /* <DEDUP_REMOVED lines=13> */
.L_x_360:
[----:B------:R-:W-:Y:S05]  /*1e130*/  BSYNC B1 ;  /* 0x0000000000017941 */ /* 0x000fea0003800000 */
.L_x_359:
        /* <DEDUP_REMOVED lines=13> */
.L_x_362:
[----:B------:R-:W-:Y:S05]  /*1e210*/  BSYNC B1 ;  /* 0x0000000000017941 */ /* 0x000fea0003800000 */
.L_x_361:
        /* <DEDUP_REMOVED lines=13> */
.L_x_364:
[----:B------:R-:W-:Y:S05]  /*1e2f0*/  BSYNC B1 ;  /* 0x0000000000017941 */ /* 0x000fea0003800000 */
.L_x_363:
        /* <DEDUP_REMOVED lines=13> */
.L_x_366:
[----:B------:R-:W-:Y:S05]  /*1e3d0*/  BSYNC B1 ;  /* 0x0000000000017941 */ /* 0x000fea0003800000 */
.L_x_365:
        /* <DEDUP_REMOVED lines=13> */
.L_x_368:
[----:B------:R-:W-:Y:S05]  /*1e4b0*/  BSYNC B1 ;  /* 0x0000000000017941 */ /* 0x000fea0003800000 */
.L_x_367:
        /* <DEDUP_REMOVED lines=13> */
.L_x_370:
[----:B------:R-:W-:Y:S05]  /*1e590*/  BSYNC B1 ;  /* 0x0000000000017941 */ /* 0x000fea0003800000 */
.L_x_369:
        /* <DEDUP_REMOVED lines=13> */
.L_x_372:
[----:B------:R-:W-:Y:S05]  /*1e670*/  BSYNC B1 ;  /* 0x0000000000017941 */ /* 0x000fea0003800000 */
.L_x_371:
        /* <DEDUP_REMOVED lines=13> */
.L_x_374:
[----:B------:R-:W-:Y:S05]  /*1e750*/  BSYNC B1 ;  /* 0x0000000000017941 */ /* 0x000fea0003800000 */
.L_x_373:
        /* <DEDUP_REMOVED lines=13> */
.L_x_376:
[----:B------:R-:W-:Y:S05]  /*1e830*/  BSYNC B1 ;  /* 0x0000000000017941 */ /* 0x000fea0003800000 */
.L_x_375:
        /* <DEDUP_REMOVED lines=13> */
.L_x_378:
[----:B------:R-:W-:Y:S05]  /*1e910*/  BSYNC B1 ;  /* 0x0000000000017941 */ /* 0x000fea0003800000 */
.L_x_377:
        /* <DEDUP_REMOVED lines=13> */
.L_x_380:
[----:B------:R-:W-:Y:S05]  /*1e9f0*/  BSYNC B1 ;  /* 0x0000000000017941 */ /* 0x000fea0003800000 */
.L_x_379:
        /* <DEDUP_REMOVED lines=13> */
.L_x_382:
[----:B------:R-:W-:Y:S05]  /*1ead0*/  BSYNC B1 ;  /* 0x0000000000017941 */ /* 0x000fea0003800000 */
.L_x_381:
        /* <DEDUP_REMOVED lines=13> */
.L_x_384:
[----:B------:R-:W-:Y:S05]  /*1ebb0*/  BSYNC B1 ;  /* 0x0000000000017941 */ /* 0x000fea0003800000 */
.L_x_383:
        /* <DEDUP_REMOVED lines=13> */
.L_x_386:
[----:B------:R-:W-:Y:S05]  /*1ec90*/  BSYNC B1 ;  /* 0x0000000000017941 */ /* 0x000fea0003800000 */
.L_x_385:
        /* <DEDUP_REMOVED lines=13> */
.L_x_388:
[----:B------:R-:W-:Y:S05]  /*1ed70*/  BSYNC B1 ;  /* 0x0000000000017941 */ /* 0x000fea0003800000 */
.L_x_387:
        /* <DEDUP_REMOVED lines=13> */
.L_x_390:
[----:B------:R-:W-:Y:S05]  /*1ee50*/  BSYNC B1 ;  /* 0x0000000000017941 */ /* 0x000fea0003800000 */
.L_x_389:
        /* <DEDUP_REMOVED lines=13> */
.L_x_392:
[----:B------:R-:W-:Y:S05]  /*1ef30*/  BSYNC B1 ;  /* 0x0000000000017941 */ /* 0x000fea0003800000 */
.L_x_391:
        /* <DEDUP_REMOVED lines=13> */
.L_x_394:
[----:B------:R-:W-:Y:S05]  /*1f010*/  BSYNC B1 ;  /* 0x0000000000017941 */ /* 0x000fea0003800000 */
.L_x_393:
        /* <DEDUP_REMOVED lines=13> */
.L_x_396:
[----:B------:R-:W-:Y:S05]  /*1f0f0*/  BSYNC B1 ;  /* 0x0000000000017941 */ /* 0x000fea0003800000 */
.L_x_395:
        /* <DEDUP_REMOVED lines=13> */
.L_x_398:
[----:B------:R-:W-:Y:S05]  /*1f1d0*/  BSYNC B1 ;  /* 0x0000000000017941 */ /* 0x000fea0003800000 */
.L_x_397:
        /* <DEDUP_REMOVED lines=13> */
.L_x_400:
[----:B------:R-:W-:Y:S05]  /*1f2b0*/  BSYNC B1 ;  /* 0x0000000000017941 */ /* 0x000fea0003800000 */
.L_x_399:
        /* <DEDUP_REMOVED lines=13> */
.L_x_402:
[----:B------:R-:W-:Y:S05]  /*1f390*/  BSYNC B1 ;  /* 0x0000000000017941 */ /* 0x000fea0003800000 */
.L_x_401:
        /* <DEDUP_REMOVED lines=13> */
.L_x_404:
[----:B------:R-:W-:Y:S05]  /*1f470*/  BSYNC B1 ;  /* 0x0000000000017941 */ /* 0x000fea0003800000 */
.L_x_403:
        /* <DEDUP_REMOVED lines=13> */
.L_x_406:
[----:B------:R-:W-:Y:S05]  /*1f550*/  BSYNC B1 ;  /* 0x0000000000017941 */ /* 0x000fea0003800000 */
.L_x_405:
        /* <DEDUP_REMOVED lines=13> */
.L_x_408:
[----:B------:R-:W-:Y:S05]  /*1f630*/  BSYNC B1 ;  /* 0x0000000000017941 */ /* 0x000fea0003800000 */
.L_x_407:
        /* <DEDUP_REMOVED lines=13> */
.L_x_410:
[----:B------:R-:W-:Y:S05]  /*1f710*/  BSYNC B1 ;  /* 0x0000000000017941 */ /* 0x000fea0003800000 */
.L_x_409:
        /* <DEDUP_REMOVED lines=13> */
.L_x_412:
[----:B------:R-:W-:Y:S05]  /*1f7f0*/  BSYNC B1 ;  /* 0x0000000000017941 */ /* 0x000fea0003800000 */
.L_x_411:
        /* <DEDUP_REMOVED lines=13> */
.L_x_414:
[----:B------:R-:W-:Y:S05]  /*1f8d0*/  BSYNC B1 ;  /* 0x0000000000017941 */ /* 0x000fea0003800000 */
.L_x_413:
        /* <DEDUP_REMOVED lines=13> */
.L_x_416:
[----:B------:R-:W-:Y:S05]  /*1f9b0*/  BSYNC B1 ;  /* 0x0000000000017941 */ /* 0x000fea0003800000 */
.L_x_415:
        /* <DEDUP_REMOVED lines=13> */
.L_x_418:
[----:B------:R-:W-:Y:S05]  /*1fa90*/  BSYNC B1 ;  /* 0x0000000000017941 */ /* 0x000fea0003800000 */
.L_x_417:
        /* <DEDUP_REMOVED lines=13> */
.L_x_420:
[----:B------:R-:W-:Y:S05]  /*1fb70*/  BSYNC B1 ;  /* 0x0000000000017941 */ /* 0x000fea0003800000 */
.L_x_419:
        /* <DEDUP_REMOVED lines=13> */
.L_x_422:
[----:B------:R-:W-:Y:S05]  /*1fc50*/  BSYNC B1 ;  /* 0x0000000000017941 */ /* 0x000fea0003800000 */
.L_x_421:
        /* <DEDUP_REMOVED lines=13> */
.L_x_424:
[----:B------:R-:W-:Y:S05]  /*1fd30*/  BSYNC B1 ;  /* 0x0000000000017941 */ /* 0x000fea0003800000 */
.L_x_423:
        /* <DEDUP_REMOVED lines=13> */
.L_x_426:
[----:B------:R-:W-:Y:S05]  /*1fe10*/  BSYNC B1 ;  /* 0x0000000000017941 */ /* 0x000fea0003800000 */
.L_x_425:
        /* <DEDUP_REMOVED lines=13> */
.L_x_428:
[----:B------:R-:W-:Y:S05]  /*1fef0*/  BSYNC B1 ;  /* 0x0000000000017941 */ /* 0x000fea0003800000 */
.L_x_427:
        /* <DEDUP_REMOVED lines=13> */
.L_x_430:
[----:B------:R-:W-:Y:S05]  /*1ffd0*/  BSYNC B1 ;  /* 0x0000000000017941 */ /* 0x000fea0003800000 */
.L_x_429:
        /* <DEDUP_REMOVED lines=13> */
.L_x_432:
[----:B------:R-:W-:Y:S05]  /*200b0*/  BSYNC B1 ;  /* 0x0000000000017941 */ /* 0x000fea0003800000 */
.L_x_431:
        /* <DEDUP_REMOVED lines=13> */
.L_x_434:
[----:B------:R-:W-:Y:S05]  /*20190*/  BSYNC B1 ;  /* 0x0000000000017941 */ /* 0x000fea0003800000 */
.L_x_433:
        /* <DEDUP_REMOVED lines=13> */
.L_x_436:
[----:B------:R-:W-:Y:S05]  /*20270*/  BSYNC B1 ;  /* 0x0000000000017941 */ /* 0x000fea0003800000 */
.L_x_435:
        /* <DEDUP_REMOVED lines=13> */
.L_x_438:
[----:B------:R-:W-:Y:S05]  /*20350*/  BSYNC B1 ;  /* 0x0000000000017941 */ /* 0x000fea0003800000 */
.L_x_437:
        /* <DEDUP_REMOVED lines=13> */
.L_x_440:
[----:B------:R-:W-:Y:S05]  /*20430*/  BSYNC B1 ;  /* 0x0000000000017941 */ /* 0x000fea0003800000 */
.L_x_439:
        /* <DEDUP_REMOVED lines=13> */
.L_x_442:
[----:B------:R-:W-:Y:S05]  /*20510*/  BSYNC B1 ;  /* 0x0000000000017941 */ /* 0x000fea0003800000 */
.L_x_441:
        /* <DEDUP_REMOVED lines=13> */
.L_x_444:
[----:B------:R-:W-:Y:S05]  /*205f0*/  BSYNC B1 ;  /* 0x0000000000017941 */ /* 0x000fea0003800000 */
.L_x_443:
        /* <DEDUP_REMOVED lines=13> */
.L_x_446:
[----:B------:R-:W-:Y:S05]  /*206d0*/  BSYNC B1 ;  /* 0x0000000000017941 */ /* 0x000fea0003800000 */
.L_x_445:
        /* <DEDUP_REMOVED lines=13> */
.L_x_448:
[----:B------:R-:W-:Y:S05]  /*207b0*/  BSYNC B1 ;  /* 0x0000000000017941 */ /* 0x000fea0003800000 */
.L_x_447:
        /* <DEDUP_REMOVED lines=13> */
.L_x_450:
[----:B------:R-:W-:Y:S05]  /*20890*/  BSYNC B1 ;  /* 0x0000000000017941 */ /* 0x000fea0003800000 */
.L_x_449:
        /* <DEDUP_REMOVED lines=13> */
.L_x_452:
[----:B------:R-:W-:Y:S05]  /*20970*/  BSYNC B1 ;  /* 0x0000000000017941 */ /* 0x000fea0003800000 */
.L_x_451:
        /* <DEDUP_REMOVED lines=13> */
.L_x_454:
[----:B------:R-:W-:Y:S05]  /*20a50*/  BSYNC B1 ;  /* 0x0000000000017941 */ /* 0x000fea0003800000 */
.L_x_453:
        /* <DEDUP_REMOVED lines=13> */
.L_x_456:
[----:B------:R-:W-:Y:S05]  /*20b30*/  BSYNC B1 ;  /* 0x0000000000017941 */ /* 0x000fea0003800000 */
.L_x_455:
        /* <DEDUP_REMOVED lines=13> */
.L_x_458:
[----:B------:R-:W-:Y:S05]  /*20c10*/  BSYNC B1 ;  /* 0x0000000000017941 */ /* 0x000fea0003800000 */
.L_x_457:
        /* <DEDUP_REMOVED lines=13> */
.L_x_460:
[----:B------:R-:W-:Y:S05]  /*20cf0*/  BSYNC B1 ;  /* 0x0000000000017941 */ /* 0x000fea0003800000 */
.L_x_459:
        /* <DEDUP_REMOVED lines=13> */
.L_x_462:
[----:B------:R-:W-:Y:S05]  /*20dd0*/  BSYNC B1 ;  /* 0x0000000000017941 */ /* 0x000fea0003800000 */
.L_x_461:
        /* <DEDUP_REMOVED lines=13> */
.L_x_464:
[----:B------:R-:W-:Y:S05]  /*20eb0*/  BSYNC B1 ;  /* 0x0000000000017941 */ /* 0x000fea0003800000 */
.L_x_463:
        /* <DEDUP_REMOVED lines=13> */
.L_x_466:
[----:B------:R-:W-:Y:S05]  /*20f90*/  BSYNC B1 ;  /* 0x0000000000017941 */ /* 0x000fea0003800000 */
.L_x_465:
        /* <DEDUP_REMOVED lines=13> */
.L_x_468:
[----:B------:R-:W-:Y:S05]  /*21070*/  BSYNC B1 ;  /* 0x0000000000017941 */ /* 0x000fea0003800000 */
.L_x_467:
        /* <DEDUP_REMOVED lines=13> */
.L_x_470:
[----:B------:R-:W-:Y:S05]  /*21150*/  BSYNC B1 ;  /* 0x0000000000017941 */ /* 0x000fea0003800000 */
.L_x_469:
        /* <DEDUP_REMOVED lines=13> */
.L_x_472:
[----:B------:R-:W-:Y:S05]  /*21230*/  BSYNC B1 ;  /* 0x0000000000017941 */ /* 0x000fea0003800000 */
.L_x_471:
        /* <DEDUP_REMOVED lines=13> */
.L_x_474:
[----:B------:R-:W-:Y:S05]  /*21310*/  BSYNC B1 ;  /* 0x0000000000017941 */ /* 0x000fea0003800000 */
.L_x_473:
        /* <DEDUP_REMOVED lines=13> */
.L_x_476:
[----:B------:R-:W-:Y:S05]  /*213f0*/  BSYNC B1 ;  /* 0x0000000000017941 */ /* 0x000fea0003800000 */
.L_x_475:
        /* <DEDUP_REMOVED lines=13> */
.L_x_478:
[----:B------:R-:W-:Y:S05]  /*214d0*/  BSYNC B1 ;  /* 0x0000000000017941 */ /* 0x000fea0003800000 */
.L_x_477:
        /* <DEDUP_REMOVED lines=13> */
.L_x_480:
[----:B------:R-:W-:Y:S05]  /*215b0*/  BSYNC B1 ;  /* 0x0000000000017941 */ /* 0x000fea0003800000 */
.L_x_479:
        /* <DEDUP_REMOVED lines=13> */
.L_x_482:
[----:B------:R-:W-:Y:S05]  /*21690*/  BSYNC B1 ;  /* 0x0000000000017941 */ /* 0x000fea0003800000 */
.L_x_481:
        /* <DEDUP_REMOVED lines=13> */
.L_x_484:
[----:B------:R-:W-:Y:S05]  /*21770*/  BSYNC B1 ;  /* 0x0000000000017941 */ /* 0x000fea0003800000 */
.L_x_483:
        /* <DEDUP_REMOVED lines=13> */
.L_x_486:
[----:B------:R-:W-:Y:S05]  /*21850*/  BSYNC B1 ;  /* 0x0000000000017941 */ /* 0x000fea0003800000 */
.L_x_485:
        /* <DEDUP_REMOVED lines=13> */
.L_x_488:
[----:B------:R-:W-:Y:S05]  /*21930*/  BSYNC B1 ;  /* 0x0000000000017941 */ /* 0x000fea0003800000 */
.L_x_487:
        /* <DEDUP_REMOVED lines=13> */
.L_x_490:
[----:B------:R-:W-:Y:S05]  /*21a10*/  BSYNC B1 ;  /* 0x0000000000017941 */ /* 0x000fea0003800000 */
.L_x_489:
        /* <DEDUP_REMOVED lines=13> */
.L_x_492:
[----:B------:R-:W-:Y:S05]  /*21af0*/  BSYNC B1 ;  /* 0x0000000000017941 */ /* 0x000fea0003800000 */
.L_x_491:
        /* <DEDUP_REMOVED lines=13> */
.L_x_494:
[----:B------:R-:W-:Y:S05]  /*21bd0*/  BSYNC B1 ;  /* 0x0000000000017941 */ /* 0x000fea0003800000 */
.L_x_493:
        /* <DEDUP_REMOVED lines=13> */
.L_x_496:
[----:B------:R-:W-:Y:S05]  /*21cb0*/  BSYNC B1 ;  /* 0x0000000000017941 */ /* 0x000fea0003800000 */
.L_x_495:
        /* <DEDUP_REMOVED lines=13> */
.L_x_498:
[----:B------:R-:W-:Y:S05]  /*21d90*/  BSYNC B1 ;  /* 0x0000000000017941 */ /* 0x000fea0003800000 */
.L_x_497:
        /* <DEDUP_REMOVED lines=13> */
.L_x_500:
[----:B------:R-:W-:Y:S05]  /*21e70*/  BSYNC B1 ;  /* 0x0000000000017941 */ /* 0x000fea0003800000 */
.L_x_499:
        /* <DEDUP_REMOVED lines=13> */
.L_x_502:
[----:B------:R-:W-:Y:S05]  /*21f50*/  BSYNC B1 ;  /* 0x0000000000017941 */ /* 0x000fea0003800000 */
.L_x_501:
        /* <DEDUP_REMOVED lines=13> */
.L_x_504:
[----:B------:R-:W-:Y:S05]  /*22030*/  BSYNC B1 ;  /* 0x0000000000017941 */ /* 0x000fea0003800000 */
.L_x_503:
        /* <DEDUP_REMOVED lines=13> */
.L_x_506:
[----:B------:R-:W-:Y:S05]  /*22110*/  BSYNC B1 ;  /* 0x0000000000017941 */ /* 0x000fea0003800000 */
.L_x_505:
        /* <DEDUP_REMOVED lines=13> */
.L_x_508:
[----:B------:R-:W-:Y:S05]  /*221f0*/  BSYNC B1 ;  /* 0x0000000000017941 */ /* 0x000fea0003800000 */
.L_x_507:
        /* <DEDUP_REMOVED lines=13> */
.L_x_510:
[----:B------:R-:W-:Y:S05]  /*222d0*/  BSYNC B1 ;  /* 0x0000000000017941 */ /* 0x000fea0003800000 */
.L_x_509:
        /* <DEDUP_REMOVED lines=13> */
.L_x_512:
[----:B------:R-:W-:Y:S05]  /*223b0*/  BSYNC B1 ;  /* 0x0000000000017941 */ /* 0x000fea0003800000 */
.L_x_511:
        /* <DEDUP_REMOVED lines=13> */
.L_x_514:
[----:B------:R-:W-:Y:S05]  /*22490*/  BSYNC B1 ;  /* 0x0000000000017941 */ /* 0x000fea0003800000 */
.L_x_513:
        /* <DEDUP_REMOVED lines=13> */
.L_x_516:
[----:B------:R-:W-:Y:S05]  /*22570*/  BSYNC B1 ;  /* 0x0000000000017941 */ /* 0x000fea0003800000 */
.L_x_515:
        /* <DEDUP_REMOVED lines=13> */
.L_x_518:
[----:B------:R-:W-:Y:S05]  /*22650*/  BSYNC B1 ;  /* 0x0000000000017941 */ /* 0x000fea0003800000 */
.L_x_517:
        /* <DEDUP_REMOVED lines=13> */
.L_x_520:
[----:B------:R-:W-:Y:S05]  /*22730*/  BSYNC B1 ;  /* 0x0000000000017941 */ /* 0x000fea0003800000 */
.L_x_519:
        /* <DEDUP_REMOVED lines=13> */
.L_x_522:
[----:B------:R-:W-:Y:S05]  /*22810*/  BSYNC B1 ;  /* 0x0000000000017941 */ /* 0x000fea0003800000 */
.L_x_521:
        /* <DEDUP_REMOVED lines=13> */
.L_x_524:
[----:B------:R-:W-:Y:S05]  /*228f0*/  BSYNC B1 ;  /* 0x0000000000017941 */ /* 0x000fea0003800000 */
.L_x_523:
        /* <DEDUP_REMOVED lines=13> */
.L_x_526:
[----:B------:R-:W-:Y:S05]  /*229d0*/  BSYNC B1 ;  /* 0x0000000000017941 */ /* 0x000fea0003800000 */
.L_x_525:
        /* <DEDUP_REMOVED lines=13> */
.L_x_528:
[----:B------:R-:W-:Y:S05]  /*22ab0*/  BSYNC B1 ;  /* 0x0000000000017941 */ /* 0x000fea0003800000 */
.L_x_527:
        /* <DEDUP_REMOVED lines=13> */
.L_x_530:
[----:B------:R-:W-:Y:S05]  /*22b90*/  BSYNC B1 ;  /* 0x0000000000017941 */ /* 0x000fea0003800000 */
.L_x_529:
        /* <DEDUP_REMOVED lines=13> */
.L_x_532:
[----:B------:R-:W-:Y:S05]  /*22c70*/  BSYNC B1 ;  /* 0x0000000000017941 */ /* 0x000fea0003800000 */
.L_x_531:
        /* <DEDUP_REMOVED lines=13> */
.L_x_534:
[----:B------:R-:W-:Y:S05]  /*22d50*/  BSYNC B1 ;  /* 0x0000000000017941 */ /* 0x000fea0003800000 */
.L_x_533:
        /* <DEDUP_REMOVED lines=13> */
.L_x_536:
[----:B------:R-:W-:Y:S05]  /*22e30*/  BSYNC B1 ;  /* 0x0000000000017941 */ /* 0x000fea0003800000 */
.L_x_535:
        /* <DEDUP_REMOVED lines=13> */
.L_x_538:
[----:B------:R-:W-:Y:S05]  /*22f10*/  BSYNC B1 ;  /* 0x0000000000017941 */ /* 0x000fea0003800000 */
.L_x_537:
        /* <DEDUP_REMOVED lines=13> */
.L_x_540:
[----:B------:R-:W-:Y:S05]  /*22ff0*/  BSYNC B1 ;  /* 0x0000000000017941 */ /* 0x000fea0003800000 */
.L_x_539:
        /* <DEDUP_REMOVED lines=13> */
.L_x_542:
[----:B------:R-:W-:Y:S05]  /*230d0*/  BSYNC B1 ;  /* 0x0000000000017941 */ /* 0x000fea0003800000 */
.L_x_541:
        /* <DEDUP_REMOVED lines=13> */
.L_x_544:
[----:B------:R-:W-:Y:S05]  /*231b0*/  BSYNC B1 ;  /* 0x0000000000017941 */ /* 0x000fea0003800000 */
.L_x_543:
        /* <DEDUP_REMOVED lines=13> */
.L_x_546:
[----:B------:R-:W-:Y:S05]  /*23290*/  BSYNC B1 ;  /* 0x0000000000017941 */ /* 0x000fea0003800000 */
.L_x_545:
[----:B--234-:R-:W2:Y:S01]  /*232a0*/  LDL.LU R3, [R1+0x444] ;  /* 0x0004440001037983 */ /* 0x01cea20000300800 */
[----:B-----5:R-:W-:Y:S01]  /*232b0*/  LOP3.LUT R6, R6, 0xff, RZ, 0xc0, !PT ;  /* 0x000000ff06067812 */ /* 0x020fe200078ec0ff */
[----:B------:R-:W-:Y:S01]  /*232c0*/  BSSY B1, `(.L_x_547) ;  /* 0x000000b000017945 */ /* 0x000fe20003800000 */
[----:B------:R-:W-:Y:S02]  /*232d0*/  ISETP.LT.OR P2, PT, R0, 0xf9, !P1 ;  /* 0x000000f90000780c */ /* 0x000fe40004f41670 */
[----:B------:R-:W-:Y:S02]  /*232e0*/  F2FP.F16.E4M3.UNPACK_B R6, R6 ;  /* 0x00000006ff06723e */ /* 0x000fe400020006ff */
[----:B------:R-:W-:-:S03]  /*232f0*/  PRMT R2, RZ, 0x7610, R2 ;  /* 0x00007610ff027816 */ /* 0x000fc60000000002 */
[----:B------:R-:W-:-:S05]  /*23300*/  HADD2.F32 R6, -RZ, R6.H0_H0 ;  /* 0x20000006ff067230 */ /* 0x000fca0000004100 */
[----:B------:R-:W-:-:S04]  /*23310*/  FMUL R6, R6, UR21 ;  /* 0x0000001506067c20 */ /* 0x000fc80008400000 */
[----:B--2---:R-:W-:-:S05]  /*23320*/  FFMA R6, R3, UR20, R6 ;  /* 0x0000001403067c23 */ /* 0x004fca0008000006 */
[----:B------:R-:W-:-:S05]  /*23330*/  F2FP.SATFINITE.E4M3.F32.PACK_AB_MERGE_C R3, RZ, R6, RZ ;  /* 0x00000006ff03723e */ /* 0x000fca00048070ff */
[----:B------:R2:W-:Y:S01]  /*23340*/  @!P0 STG.E.U8 desc[UR14][R30.64+0xf9], R3 ;  /* 0x0000f9031e008986 */ /* 0x0005e2000c10110e */
[----:B------:R-:W-:Y:S05]  /*23350*/  @P2 BRA `(.L_x_548) ;  /* 0x0000000000042947 */ /* 0x000fea0003800000 */
[----:B------:R3:W5:Y:S02]  /*23360*/  LDG.E.U8 R2, desc[UR14][R4.64+0xf8] ;  /* 0x0000f80e04027981 */ /* 0x000764000c1e1100 */
.L_x_548:
[----:B------:R-:W-:Y:S05]  /*23370*/  BSYNC B1 ;  /* 0x0000000000017941 */ /* 0x000fea0003800000 */
.L_x_547:
[----:B--2---:R-:W2:Y:S01]  /*23380*/  LDL.LU R3, [R1+0x448] ;  /* 0x0004480001037983 */ /* 0x004ea20000300800 */
        /* <DEDUP_REMOVED lines=12> */
.L_x_550:
[----:B------:R-:W-:Y:S05]  /*23450*/  BSYNC B1 ;  /* 0x0000000000017941 */ /* 0x000fea0003800000 */
.L_x_549:
[----:B------:R-:W-:Y:S05]  /*23460*/  @P1 BRA `(.L_x_551) ;  /* 0x0000004800841947 */ /* 0x000fea0003800000 */
[----:B------:R-:W2:Y:S01]  /*23470*/  LDL.LU R2, [R1+0x44c] ;  /* 0x00044c0001027983 */ /* 0x000ea20000300800 */
[----:B-----5:R-:W-:-:S04]  /*23480*/  LOP3.LUT R0, R0, 0xff, RZ, 0xc0, !PT ;  /* 0x000000ff00007812 */ /* 0x020fc800078ec0ff */
[----:B------:R-:W-:-:S05]  /*23490*/  F2FP.F16.E4M3.UNPACK_B R0, R0 ;  /* 0x00000000ff00723e */ /* 0x000fca00020006ff */
[----:B------:R-:W-:-:S05]  /*234a0*/  HADD2.F32 R0, -RZ, R0.H0_H0 ;  /* 0x20000000ff007230 */ /* 0x000fca0000004100 */
[----:B------:R-:W-:-:S04]  /*234b0*/  FMUL R0, R0, UR21 ;  /* 0x0000001500007c20 */ /* 0x000fc80008400000 */
[----:B--2---:R-:W-:-:S05]  /*234c0*/  FFMA R0, R2, UR20, R0 ;  /* 0x0000001402007c23 */ /* 0x004fca0008000000 */
[----:B------:R-:W-:-:S05]  /*234d0*/  F2FP.SATFINITE.E4M3.F32.PACK_AB_MERGE_C R3, RZ, R0, RZ ;  /* 0x00000000ff03723e */ /* 0x000fca00048070ff */
[----:B------:R2:W-:Y:S01]  /*234e0*/  STG.E.U8 desc[UR14][R28.64+0xf9], R3 ;  /* 0x0000f9031c007986 */ /* 0x0005e2000c10110e */
[----:B------:R-:W-:Y:S05]  /*234f0*/  BRA `(.L_x_551) ;  /* 0x0000004800607947 */ /* 0x000fea0003800000 */
.L_x_38:
[----:B------:R-:W-:Y:S01]  /*23500*/  ISETP.GE.AND P3, PT, R34, 0x1, PT ;  /* 0x000000012200780c */ /* 0x000fe20003f66270 */
[----:B-----5:R-:W-:Y:S01]  /*23510*/  FMUL R2, R2, UR20 ;  /* 0x0000001402027c20 */ /* 0x020fe20008400000 */
[----:B------:R-:W2:Y:S02]  /*23520*/  LDL.LU R40, [R1+0x200] ;  /* 0x0002000001287983 */ /* 0x000ea40000300800 */
[----:B------:R-:W-:Y:S02]  /*23530*/  ISETP.LT.OR P0, PT, R0, 0x1, !P3 ;  /* 0x000000010000780c */ /* 0x000fe40005f01670 */
[----:B------:R-:W-:Y:S01]  /*23540*/  F2FP.SATFINITE.E4M3.F32.PACK_AB_MERGE_C R2, RZ, R2, RZ ;  /* 0x00000002ff02723e */ /* 0x000fe200048070ff */
[----:B------:R-:W-:Y:S01]  /*23550*/  FMUL R3, R3, UR20 ;  /* 0x0000001403037c20 */ /* 0x000fe20008400000 */
[----:B------:R-:W-:Y:S01]  /*23560*/  ISETP.GE.AND P2, PT, R34, 0x9, PT ;  /* 0x000000092200780c */ /* 0x000fe20003f46270 */
[----:B------:R-:W-:Y:S01]  /*23570*/  FMUL R4, R4, UR20 ;  /* 0x0000001404047c20 */ /* 0x000fe20008400000 */
[----:B------:R-:W-:Y:S01]  /*23580*/  FMUL R5, R5, UR20 ;  /* 0x0000001405057c20 */ /* 0x000fe20008400000 */
[----:B------:R-:W-:Y:S01]  /*23590*/  ISETP.LT.OR P1, PT, R0, 0x9, !P3 ;  /* 0x000000090000780c */ /* 0x000fe20005f21670 */
[----:B------:R-:W-:Y:S01]  /*235a0*/  FMUL R6, R6, UR20 ;  /* 0x0000001406067c20 */ /* 0x000fe20008400000 */
[----:B------:R-:W-:Y:S01]  /*235b0*/  ISETP.LT.OR P5, PT, R0, 0xa, !P3 ;  /* 0x0000000a0000780c */ /* 0x000fe20005fa1670 */
[----:B------:R-:W-:Y:S01]  /*235c0*/  FMUL R7, R7, UR20 ;  /* 0x0000001407077c20 */ /* 0x000fe20008400000 */
[----:B------:R-:W-:Y:S01]  /*235d0*/  FMUL R8, R8, UR20 ;  /* 0x0000001408087c20 */ /* 0x000fe20008400000 */
[----:B------:R-:W-:Y:S01]  /*235e0*/  FMUL R9, R9, UR20 ;  /* 0x0000001409097c20 */ /* 0x000fe20008400000 */
[----:B------:R-:W-:Y:S01]  /*235f0*/  @!P0 STG.E.U8 desc[UR14][R24.64], R2 ;  /* 0x0000000218008986 */ /* 0x000fe2000c10110e */
[----:B------:R-:W-:-:S02]  /*23600*/  ISETP.LT.OR P0, PT, R0, 0x2, !P3 ;  /* 0x000000020000780c */ /* 0x000fc40005f01670 */
[----:B------:R-:W-:Y:S01]  /*23610*/  F2FP.SATFINITE.E4M3.F32.PACK_AB_MERGE_C R3, RZ, R3, RZ ;  /* 0x00000003ff03723e */ /* 0x000fe200048070ff */
[----:B------:R-:W-:Y:S01]  /*23620*/  FMUL R10, R10, UR20 ;  /* 0x000000140a0a7c20 */ /* 0x000fe20008400000 */
[----:B------:R-:W-:Y:S01]  /*23630*/  F2FP.SATFINITE.E4M3.F32.PACK_AB_MERGE_C R4, RZ, R4, RZ ;  /* 0x00000004ff04723e */ /* 0x000fe200048070ff */
[----:B------:R-:W-:Y:S01]  /*23640*/  FMUL R11, R11, UR20 ;  /* 0x000000140b0b7c20 */ /* 0x000fe20008400000 */
[----:B------:R-:W-:Y:S01]  /*23650*/  FMUL R12, R12, UR20 ;  /* 0x000000140c0c7c20 */ /* 0x000fe20008400000 */
[----:B------:R-:W-:Y:S01]  /*23660*/  FMUL R13, R13, UR20 ;  /* 0x000000140d0d7c20 */ /* 0x000fe20008400000 */
[----:B------:R-:W-:Y:S01]  /*23670*/  FMUL R14, R14, UR20 ;  /* 0x000000140e0e7c20 */ /* 0x000fe20008400000 */
[----:B------:R-:W-:Y:S01]  /*23680*/  FMUL R15, R15, UR20 ;  /* 0x000000140f0f7c20 */ /* 0x000fe20008400000 */
[----:B------:R-:W-:Y:S01]  /*23690*/  FMUL R16, R16, UR20 ;  /* 0x0000001410107c20 */ /* 0x000fe20008400000 */
[----:B------:R-:W-:Y:S01]  /*236a0*/  FMUL R17, R17, UR20 ;  /* 0x0000001411117c20 */ /* 0x000fe20008400000 */
[----:B------:R-:W-:Y:S01]  /*236b0*/  FMUL R18, R18, UR20 ;  /* 0x0000001412127c20 */ /* 0x000fe20008400000 */
[----:B------:R0:W-:Y:S01]  /*236c0*/  @!P0 STG.E.U8 desc[UR14][R24.64+0x1], R3 ;  /* 0x0000010318008986 */ /* 0x0001e2000c10110e */
[----:B------:R-:W-:-:S02]  /*236d0*/  ISETP.LT.OR P0, PT, R0, 0x1, !P2 ;  /* 0x000000010000780c */ /* 0x000fc40005701670 */
[----:B------:R-:W-:Y:S01]  /*236e0*/  F2FP.SATFINITE.E4M3.F32.PACK_AB_MERGE_C R5, RZ, R5, RZ ;  /* 0x00000005ff05723e */ /* 0x000fe200048070ff */
[----:B------:R-:W-:Y:S01]  /*236f0*/  FMUL R19, R19, UR20 ;  /* 0x0000001413137c20 */ /* 0x000fe20008400000 */
[----:B------:R-:W-:Y:S01]  /*23700*/  FMUL R20, R20, UR20 ;  /* 0x0000001414147c20 */ /* 0x000fe20008400000 */
[----:B------:R-:W-:Y:S01]  /*23710*/  FMUL R21, R21, UR20 ;  /* 0x0000001415157c20 */ /* 0x000fe20008400000 */
[----:B------:R-:W3:Y:S07]  /*23720*/  LDL.LU R39, [R1+0x204] ;  /* 0x0002040001277983 */ /* 0x000eee0000300800 */
[----:B------:R-:W-:Y:S01]  /*23730*/  @!P0 STG.E.U8 desc[UR14][R26.64], R4 ;  /* 0x000000041a008986 */ /* 0x000fe2000c10110e */
[----:B------:R-:W-:-:S02]  /*23740*/  ISETP.LT.OR P0, PT, R0, 0x2, !P2 ;  /* 0x000000020000780c */ /* 0x000fc40005701670 */
[----:B------:R-:W-:Y:S01]  /*23750*/  F2FP.SATFINITE.E4M3.F32.PACK_AB_MERGE_C R6, RZ, R6, RZ ;  /* 0x00000006ff06723e */ /* 0x000fe200048070ff */
[----:B------:R-:W-:Y:S01]  /*23760*/  FMUL R22, R22, UR20 ;  /* 0x0000001416167c20 */ /* 0x000fe20008400000 */
[----:B------:R-:W-:Y:S01]  /*23770*/  F2FP.SATFINITE.E4M3.F32.PACK_AB_MERGE_C R7, RZ, R7, RZ ;  /* 0x00000007ff07723e */ /* 0x000fe200048070ff */
[----:B------:R-:W4:Y:S08]  /*23780*/  LDL.LU R35, [R1+0x208] ;  /* 0x0002080001237983 */ /* 0x000f300000300800 */
[----:B------:R1:W-:Y:S01]  /*23790*/  @!P0 STG.E.U8 desc[UR14][R26.64+0x1], R5 ;  /* 0x000001051a008986 */ /* 0x0003e2000c10110e */
[----:B------:R-:W-:-:S02]  /*237a0*/  ISETP.LT.OR P0, PT, R0, 0x9, !P2 ;  /* 0x000000090000780c */ /* 0x000fc40005701670 */
[----:B------:R-:W-:Y:S01]  /*237b0*/  F2FP.SATFINITE.E4M3.F32.PACK_AB_MERGE_C R8, RZ, R8, RZ ;  /* 0x00000008ff08723e */ /* 0x000fe200048070ff */
[----:B------:R-:W-:Y:S01]  /*237c0*/  @!P1 STG.E.U8 desc[UR14][R24.64+0x8], R6 ;  /* 0x0000080618009986 */ /* 0x000fe2000c10110e */
[----:B------:R-:W-:-:S03]  /*237d0*/  ISETP.LT.OR P1, PT, R0, 0xa, !P2 ;  /* 0x0000000a0000780c */ /* 0x000fc60005721670 */
[----:B------:R-:W-:Y:S01]  /*237e0*/  @!P5 STG.E.U8 desc[UR14][R24.64+0x9], R7 ;  /* 0x000009071800d986 */ /* 0x000fe2000c10110e */
[C---:B------:R-:W-:Y:S02]  /*237f0*/  ISETP.LT.OR P5, PT, R0.reuse, 0x11, !P3 ;  /* 0x000000110000780c */ /* 0x040fe40005fa1670 */
[----:B------:R-:W-:Y:S01]  /*23800*/  F2FP.SATFINITE.E4M3.F32.PACK_AB_MERGE_C R9, RZ, R9, RZ ;  /* 0x00000009ff09723e */ /* 0x000fe200048070ff */
[----:B------:R-:W-:Y:S01]  /*23810*/  FMUL R23, R23, UR20 ;  /* 0x0000001417177c20 */ /* 0x000fe20008400000 */
[----:B------:R-:W-:Y:S01]  /*23820*/  F2FP.SATFINITE.E4M3.F32.PACK_AB_MERGE_C R10, RZ, R10, RZ ;  /* 0x0000000aff0a723e */ /* 0x000fe200048070ff */
[----:B------:R-:W-:Y:S01]  /*23830*/  @!P0 STG.E.U8 desc[UR14][R26.64+0x8], R8 ;  /* 0x000008081a008986 */ /* 0x000fe2000c10110e */
[C---:B------:R-:W-:Y:S02]  /*23840*/  ISETP.LT.OR P0, PT, R0.reuse, 0x12, !P3 ;  /* 0x000000120000780c */ /* 0x040fe40005f01670 */
[----:B------:R-:W-:Y:S01]  /*23850*/  F2FP.SATFINITE.E4M3.F32.PACK_AB_MERGE_C R11, RZ, R11, RZ ;  /* 0x0000000bff0b723e */ /* 0x000fe200048070ff */
[----:B------:R-:W-:Y:S01]  /*23860*/  @!P1 STG.E.U8 desc[UR14][R26.64+0x9], R9 ;  /* 0x000009091a009986 */ /* 0x000fe2000c10110e */
[----:B------:R-:W-:-:S03]  /*23870*/  ISETP.LT.OR P1, PT, R0, 0x11, !P2 ;  /* 0x000000110000780c */ /* 0x000fc60005721670 */
[----:B------:R-:W-:Y:S01]  /*23880*/  @!P5 STG.E.U8 desc[UR14][R24.64+0x10], R10 ;  /* 0x0000100a1800d986 */ /* 0x000fe2000c10110e */
[C---:B------:R-:W-:Y:S02]  /*23890*/  ISETP.LT.OR P5, PT, R0.reuse, 0x12, !P2 ;  /* 0x000000120000780c */ /* 0x040fe400057a1670 */
[----:B------:R-:W-:Y:S01]  /*238a0*/  F2FP.SATFINITE.E4M3.F32.PACK_AB_MERGE_C R12, RZ, R12, RZ ;  /* 0x0000000cff0c723e */ /* 0x000fe200048070ff */
[----:B------:R-:W3:Y:S04]  /*238b0*/  LDL.LU R33, [R1+0x20c] ;  /* 0x00020c0001217983 */ /* 0x000ee80000300800 */
[----:B------:R-:W-:Y:S01]  /*238c0*/  @!P0 STG.E.U8 desc[UR14][R24.64+0x11], R11 ;  /* 0x0000110b18008986 */ /* 0x000fe2000c10110e */
[----:B------:R-:W-:Y:S02]  /*238d0*/  ISETP.LT.OR P0, PT, R0, 0x19, !P3 ;  /* 0x000000190000780c */ /* 0x000fe40005f01670 */
[----:B------:R-:W-:-:S02]  /*238e0*/  F2FP.SATFINITE.E4M3.F32.PACK_AB_MERGE_C R13, RZ, R13, RZ ;  /* 0x0000000dff0d723e */ /* 0x000fc400048070ff */
[----:B------:R-:W-:Y:S01]  /*238f0*/  F2FP.SATFINITE.E4M3.F32.PACK_AB_MERGE_C R14, RZ, R14, RZ ;  /* 0x0000000eff0e723e */ /* 0x000fe200048070ff */
[----:B------:R-:W-:Y:S01]  /*23900*/  @!P1 STG.E.U8 desc[UR14][R26.64+0x10], R12 ;  /* 0x0000100c1a009986 */ /* 0x000fe2000c10110e */
[----:B------:R-:W-:-:S03]  /*23910*/  ISETP.LT.OR P1, PT, R0, 0x1a, !P3 ;  /* 0x0000001a0000780c */ /* 0x000fc60005f21670 */
[----:B------:R-:W-:Y:S01]  /*23920*/  @!P5 STG.E.U8 desc[UR14][R26.64+0x11], R13 ;  /* 0x0000110d1a00d986 */ /* 0x000fe2000c10110e */
[----:B------:R-:W-:-:S03]  /*23930*/  ISETP.LT.OR P5, PT, R0, 0x19, !P2 ;  /* 0x000000190000780c */ /* 0x000fc600057a1670 */
[----:B------:R-:W-:Y:S01]  /*23940*/  @!P0 STG.E.U8 desc[UR14][R24.64+0x18], R14 ;  /* 0x0000180e18008986 */ /* 0x000fe2000c10110e */
[C---:B------:R-:W-:Y:S02]  /*23950*/  ISETP.LT.OR P0, PT, R0.reuse, 0x1a, !P2 ;  /* 0x0000001a0000780c */ /* 0x040fe40005701670 */
[----:B------:R-:W-:Y:S01]  /*23960*/  F2FP.SATFINITE.E4M3.F32.PACK_AB_MERGE_C R15, RZ, R15, RZ ;  /* 0x0000000fff0f723e */ /* 0x000fe200048070ff */
[----:B------:R-:W3:Y:S01]  /*23970*/  LDL.LU R32, [R1+0x210] ;  /* 0x0002100001207983 */ /* 0x000ee20000300800 */
[----:B------:R-:W-:Y:S02]  /*23980*/  F2FP.SATFINITE.E4M3.F32.PACK_AB_MERGE_C R16, RZ, R16, RZ ;  /* 0x00000010ff10723e */ /* 0x000fe400048070ff */
[----:B------:R-:W-:Y:S01]  /*23990*/  F2FP.SATFINITE.E4M3.F32.PACK_AB_MERGE_C R17, RZ, R17, RZ ;  /* 0x00000011ff11723e */ /* 0x000fe200048070ff */
[----:B------:R-:W-:Y:S01]  /*239a0*/  @!P1 STG.E.U8 desc[UR14][R24.64+0x19], R15 ;  /* 0x0000190f18009986 */ /* 0x000fe2000c10110e */
[----:B------:R-:W-:-:S03]  /*239b0*/  ISETP.LT.OR P1, PT, R0, 0x21, !P3 ;  /* 0x000000210000780c */ /* 0x000fc60005f21670 */
[----:B------:R-:W-:Y:S01]  /*239c0*/  @!P5 STG.E.U8 desc[UR14][R26.64+0x18], R16 ;  /* 0x000018101a00d986 */ /* 0x000fe2000c10110e */
[----:B------:R-:W-:-:S03]  /*239d0*/  ISETP.LT.OR P5, PT, R0, 0x22, !P3 ;  /* 0x000000220000780c */ /* 0x000fc60005fa1670 */
[----:B------:R-:W-:Y:S01]  /*239e0*/  @!P0 STG.E.U8 desc[UR14][R26.64+0x19], R17 ;  /* 0x000019111a008986 */ /* 0x000fe2000c10110e */
[----:B------:R-:W-:Y:S02]  /*239f0*/  ISETP.LT.OR P0, PT, R0, 0x21, !P2 ;  /* 0x000000210000780c */ /* 0x000fe40005701670 */
[----:B------:R-:W-:Y:S01]  /*23a00*/  F2FP.SATFINITE.E4M3.F32.PACK_AB_MERGE_C R18, RZ, R18, RZ ;  /* 0x00000012ff12723e */ /* 0x000fe200048070ff */
[----:B------:R-:W-:Y:S01]  /*23a10*/  FMUL R152, R152, UR20 ;  /* 0x0000001498987c20 */ /* 0x000fe20008400000 */
[----:B------:R-:W-:Y:S01]  /*23a20*/  F2FP.SATFINITE.E4M3.F32.PACK_AB_MERGE_C R19, RZ, R19, RZ ;  /* 0x00000013ff13723e */ /* 0x000fe200048070ff */
[----:B------:R-:W-:Y:S01]  /*23a30*/  FMUL R153, R153, UR20 ;  /* 0x0000001499997c20 */ /* 0x000fe20008400000 */
        /* <DEDUP_REMOVED lines=24> */
[C---:B------:R-:W-:Y:S02]  /*23bc0*/  ISETP.LT.OR P1, PT, R0.reuse, 0x32, !P3 ;  /* 0x000000320000780c */ /* 0x040fe40005f21670 */
[C---:B------:R-:W-:Y:S01]  /*23bd0*/  ISETP.LT.OR P6, PT, R0.reuse, 0x32, !P2 ;  /* 0x000000320000780c */ /* 0x040fe200057c1670 */
[----:B------:R-:W-:Y:S01]  /*23be0*/  @!P5 STG.E.U8 desc[UR14][R26.64+0x29], R153 ;  /* 0x000029991a00d986 */ /* 0x000fe2000c10110e */
[----:B------:R-:W-:-:S03]  /*23bf0*/  ISETP.LT.OR P5, PT, R0, 0x31, !P2 ;  /* 0x000000310000780c */ /* 0x000fc600057a1670 */
[----:B------:R-:W-:Y:S01]  /*23c00*/  @!P0 STG.E.U8 desc[UR14][R24.64+0x30], R154 ;  /* 0x0000309a18008986 */ /* 0x000fe2000c10110e */
[----:B------:R-:W-:Y:S01]  /*23c10*/  ISETP.LT.OR P0, PT, R0, 0x39, !P3 ;  /* 0x000000390000780c */ /* 0x000fe20005f01670 */
[----:B------:R-:W-:Y:S01]  /*23c20*/  FMUL R158, R158, UR20 ;  /* 0x000000149e9e7c20 */ /* 0x000fe20008400000 */
[----:B------:R-:W-:Y:S01]  /*23c30*/  F2FP.SATFINITE.E4M3.F32.PACK_AB_MERGE_C R155, RZ, R155, RZ ;  /* 0x0000009bff9b723e */ /* 0x000fe200048070ff */
[----:B------:R-:W-:Y:S01]  /*23c40*/  FMUL R159, R159, UR20 ;  /* 0x000000149f9f7c20 */ /* 0x000fe20008400000 */
        /* <DEDUP_REMOVED lines=36> */
[----:B0-----:R-:W-:Y:S01]  /*23e90*/  F2FP.SATFINITE.E4M3.F32.PACK_AB_MERGE_C R3, RZ, R166, RZ ;  /* 0x000000a6ff03723e */ /* 0x001fe200048070ff */
[----:B------:R-:W-:Y:S01]  /*23ea0*/  @!P1 STG.E.U8 desc[UR14][R24.64+0x41], R163 ;  /* 0x000041a318009986 */ /* 0x000fe2000c10110e */
[----:B------:R-:W-:-:S03]  /*23eb0*/  ISETP.LT.OR P1, PT, R0, 0x4a, !P3 ;  /* 0x0000004a0000780c */ /* 0x000fc60005f21670 */
[----:B------:R-:W-:Y:S01]  /*23ec0*/  @!P5 STG.E.U8 desc[UR14][R26.64+0x40], R164 ;  /* 0x000040a41a00d986 */ /* 0x000fe2000c10110e */
[----:B------:R-:W-:-:S03]  /*23ed0*/  ISETP.LT.OR P5, PT, R0, 0x49, !P2 ;  /* 0x000000490000780c */ /* 0x000fc600057a1670 */
[----:B------:R-:W-:Y:S01]  /*23ee0*/  @!P6 STG.E.U8 desc[UR14][R26.64+0x41], R165 ;  /* 0x000041a51a00e986 */ /* 0x000fe2000c10110e */
[----:B------:R-:W-:-:S03]  /*23ef0*/  ISETP.LT.OR P6, PT, R0, 0x4a, !P2 ;  /* 0x0000004a0000780c */ /* 0x000fc600057c1670 */
[----:B------:R0:W-:Y:S01]  /*23f00*/  @!P0 STG.E.U8 desc[UR14][R24.64+0x48], R3 ;  /* 0x0000480318008986 */ /* 0x0001e2000c10110e */
[----:B------:R-:W-:Y:S01]  /*23f10*/  ISETP.LT.OR P0, PT, R0, 0x51, !P3 ;  /* 0x000000510000780c */ /* 0x000fe20005f01670 */
[----:B------:R-:W-:Y:S01]  /*23f20*/  FMUL R170, R170, UR20 ;  /* 0x00000014aaaa7c20 */ /* 0x000fe20008400000 */
[----:B------:R-:W-:Y:S01]  /*23f30*/  F2FP.SATFINITE.E4M3.F32.PACK_AB_MERGE_C R167, RZ, R167, RZ ;  /* 0x000000a7ffa7723e */ /* 0x000fe200048070ff */
[----:B------:R-:W-:Y:S01]  /*23f40*/  FMUL R171, R171, UR20 ;  /* 0x00000014abab7c20 */ /* 0x000fe20008400000 */
[----:B-1----:R-:W-:Y:S01]  /*23f50*/  F2FP.SATFINITE.E4M3.F32.PACK_AB_MERGE_C R5, RZ, R168, RZ ;  /* 0x000000a8ff05723e */ /* 0x002fe200048070ff */
[----:B------:R-:W-:Y:S01]  /*23f60*/  FMUL R172, R172, UR20 ;  /* 0x00000014acac7c20 */ /* 0x000fe20008400000 */
[----:B------:R-:W-:Y:S01]  /*23f70*/  F2FP.SATFINITE.E4M3.F32.PACK_AB_MERGE_C R169, RZ, R169, RZ ;  /* 0x000000a9ffa9723e */ /* 0x000fe200048070ff */
[----:B------:R-:W-:Y:S01]  /*23f80*/  @!P1 STG.E.U8 desc[UR14][R24.64+0x49], R167 ;  /* 0x000049a718009986 */ /* 0x000fe2000c10110e */
[----:B0-----:R-:W-:-:S03]  /*23f90*/  F2FP.SATFINITE.E4M3.F32.PACK_AB_MERGE_C R3, RZ, R170, RZ ;  /* 0x000000aaff03723e */ /* 0x001fc600048070ff */
[----:B------:R0:W-:Y:S01]  /*23fa0*/  @!P5 STG.E.U8 desc[UR14][R26.64+0x48], R5 ;  /* 0x000048051a00d986 */ /* 0x0001e2000c10110e */
[C---:B------:R-:W-:Y:S02]  /*23fb0*/  ISETP.LT.OR P1, PT, R0.reuse, 0x52, !P3 ;  /* 0x000000520000780c */ /* 0x040fe40005f21670 */
[C---:B------:R-:W-:Y:S01]  /*23fc0*/  ISETP.LT.OR P5, PT, R0.reuse, 0x51, !P2 ;  /* 0x000000510000780c */ /* 0x040fe200057a1670 */
[----:B------:R-:W-:Y:S01]  /*23fd0*/  @!P6 STG.E.U8 desc[UR14][R26.64+0x49], R169 ;  /* 0x000049a91a00e986 */ /* 0x000fe2000c10110e */
[----:B------:R-:W-:-:S03]  /*23fe0*/  ISETP.LT.OR P6, PT, R0, 0x52, !P2 ;  /* 0x000000520000780c */ /* 0x000fc600057c1670 */
[----:B------:R1:W-:Y:S01]  /*23ff0*/  @!P0 STG.E.U8 desc[UR14][R24.64+0x50], R3 ;  /* 0x0000500318008986 */ /* 0x0003e2000c10110e */
[----:B------:R-:W-:Y:S01]  /*24000*/  ISETP.LT.OR P0, PT, R0, 0x59, !P3 ;  /* 0x000000590000780c */ /* 0x000fe20005f01670 */
[----:B------:R-:W-:Y:S01]  /*24010*/  FMUL R173, R173, UR20 ;  /* 0x00000014adad7c20 */ /* 0x000fe20008400000 */
[----:B------:R-:W-:Y:S01]  /*24020*/  FMUL R174, R174, UR20 ;  /* 0x00000014aeae7c20 */ /* 0x000fe20008400000 */
[----:B------:R-:W-:Y:S01]  /*24030*/  F2FP.SATFINITE.E4M3.F32.PACK_AB_MERGE_C R171, RZ, R171, RZ ;  /* 0x000000abffab723e */ /* 0x000fe200048070ff */
[----:B------:R-:W-:Y:S01]  /*24040*/  FMUL R175, R175, UR20 ;  /* 0x00000014afaf7c20 */ /* 0x000fe20008400000 */
[----:B0-----:R-:W-:Y:S01]  /*24050*/  F2FP.SATFINITE.E4M3.F32.PACK_AB_MERGE_C R5, RZ, R172, RZ ;  /* 0x000000acff05723e */ /* 0x001fe200048070ff */
[----:B------:R-:W-:Y:S01]  /*24060*/  FMUL R176, R176, UR20 ;  /* 0x00000014b0b07c20 */ /* 0x000fe20008400000 */
[----:B------:R-:W-:Y:S01]  /*24070*/  F2FP.SATFINITE.E4M3.F32.PACK_AB_MERGE_C R173, RZ, R173, RZ ;  /* 0x000000adffad723e */ /* 0x000fe200048070ff */
[----:B------:R-:W-:Y:S01]  /*24080*/  @!P1 STG.E.U8 desc[UR14][R24.64+0x51], R171 ;  /* 0x000051ab18009986 */ /* 0x000fe2000c10110e */
[----:B-1----:R-:W-:-:S03]  /*24090*/  F2FP.SATFINITE.E4M3.F32.PACK_AB_MERGE_C R3, RZ, R174, RZ ;  /* 0x000000aeff03723e */ /* 0x002fc600048070ff */
        /* <DEDUP_REMOVED lines=220> */
[----:B------:R-:W3:Y:S01]  /*24e60*/  LDL.LU R38, [R1+0x214] ;  /* 0x0002140001267983 */ /* 0x000ee20000300800 */
[----:B------:R-:W-:Y:S02]  /*24e70*/  F2FP.SATFINITE.E4M3.F32.PACK_AB_MERGE_C R229, RZ, R229, RZ ;  /* 0x000000e5ffe5723e */ /* 0x000fe400048070ff */
[----:B-1----:R-:W-:Y:S01]  /*24e80*/  F2FP.SATFINITE.E4M3.F32.PACK_AB_MERGE_C R3, RZ, R230, RZ ;  /* 0x000000e6ff03723e */ /* 0x002fe200048070ff */
[----:B------:R-:W-:Y:S01]  /*24e90*/  @!P1 STG.E.U8 desc[UR14][R24.64+0xc1], R227 ;  /* 0x0000c1e318009986 */ /* 0x000fe2000c10110e */
[----:B------:R-:W-:-:S03]  /*24ea0*/  ISETP.LT.OR P1, PT, R0, 0xca, !P3 ;  /* 0x000000ca0000780c */ /* 0x000fc60005f21670 */
[----:B------:R0:W-:Y:S01]  /*24eb0*/  @!P5 STG.E.U8 desc[UR14][R26.64+0xc0], R5 ;  /* 0x0000c0051a00d986 */ /* 0x0001e2000c10110e */
[----:B------:R-:W-:-:S03]  /*24ec0*/  ISETP.LT.OR P5, PT, R0, 0xc9, !P2 ;  /* 0x000000c90000780c */ /* 0x000fc600057a1670 */
[----:B------:R-:W-:Y:S01]  /*24ed0*/  @!P6 STG.E.U8 desc[UR14][R26.64+0xc1], R229 ;  /* 0x0000c1e51a00e986 */ /* 0x000fe2000c10110e */
[----:B------:R-:W-:-:S03]  /*24ee0*/  ISETP.LT.OR P6, PT, R0, 0xca, !P2 ;  /* 0x000000ca0000780c */ /* 0x000fc600057c1670 */
[----:B------:R3:W-:Y:S01]  /*24ef0*/  @!P0 STG.E.U8 desc[UR14][R24.64+0xc8], R3 ;  /* 0x0000c80318008986 */ /* 0x0007e2000c10110e */
[----:B------:R-:W-:Y:S01]  /*24f00*/  ISETP.LT.OR P0, PT, R0, 0xd1, !P3 ;  /* 0x000000d10000780c */ /* 0x000fe20005f01670 */
[----:B------:R-:W-:Y:S01]  /*24f10*/  FMUL R232, R232, UR20 ;  /* 0x00000014e8e87c20 */ /* 0x000fe20008400000 */
[----:B------:R-:W-:Y:S01]  /*24f20*/  FMUL R233, R233, UR20 ;  /* 0x00000014e9e97c20 */ /* 0x000fe20008400000 */
[----:B------:R-:W3:Y:S01]  /*24f30*/  LDL.LU R37, [R1+0x218] ;  /* 0x0002180001257983 */ /* 0x000ee20000300800 */
[----:B------:R-:W-:Y:S01]  /*24f40*/  FMUL R234, R234, UR20 ;  /* 0x00000014eaea7c20 */ /* 0x000fe20008400000 */
[----:B------:R-:W-:Y:S02]  /*24f50*/  F2FP.SATFINITE.E4M3.F32.PACK_AB_MERGE_C R231, RZ, R231, RZ ;  /* 0x000000e7ffe7723e */ /* 0x000fe400048070ff */
[----:B------:R-:W3:Y:S01]  /*24f60*/  LDL.LU R36, [R1+0x21c] ;  /* 0x00021c0001247983 */ /* 0x000ee20000300800 */
[----:B0-----:R-:W-:Y:S01]  /*24f70*/  F2FP.SATFINITE.E4M3.F32.PACK_AB_MERGE_C R5, RZ, R232, RZ ;  /* 0x000000e8ff05723e */ /* 0x001fe200048070ff */
[----:B--2---:R-:W-:Y:S01]  /*24f80*/  FMUL R2, R40, UR20 ;  /* 0x0000001428027c20 */ /* 0x004fe20008400000 */
[----:B------:R-:W-:Y:S01]  /*24f90*/  F2FP.SATFINITE.E4M3.F32.PACK_AB_MERGE_C R233, RZ, R233, RZ ;  /* 0x000000e9ffe9723e */ /* 0x000fe200048070ff */
[----:B----4-:R-:W-:Y:S01]  /*24fa0*/  FMUL R4, R35, UR20 ;  /* 0x0000001423047c20 */ /* 0x010fe20008400000 */
[----:B------:R-:W-:Y:S01]  /*24fb0*/  F2FP.SATFINITE.E4M3.F32.PACK_AB_MERGE_C R7, RZ, R234, RZ ;  /* 0x000000eaff07723e */ /* 0x000fe200048070ff */
[----:B------:R-:W2:Y:S01]  /*24fc0*/  LDL.LU R35, [R1+0x220] ;  /* 0x0002200001237983 */ /* 0x000ea20000300800 */
[----:B------:R-:W-:Y:S01]  /*24fd0*/  FMUL R235, R235, UR20 ;  /* 0x00000014ebeb7c20 */ /* 0x000fe20008400000 */
[----:B------:R-:W-:Y:S01]  /*24fe0*/  FMUL R236, R236, UR20 ;  /* 0x00000014ecec7c20 */ /* 0x000fe20008400000 */
[----:B---3--:R-:W-:Y:S01]  /*24ff0*/  FMUL R3, R39, UR20 ;  /* 0x0000001427037c20 */ /* 0x008fe20008400000 */
[----:B------:R-:W-:Y:S01]  /*25000*/  @!P1 STG.E.U8 desc[UR14][R24.64+0xc9], R231 ;  /* 0x0000c9e718009986 */ /* 0x000fe2000c10110e */
[C---:B------:R-:W-:Y:S01]  /*25010*/  ISETP.LT.OR P1, PT, R0.reuse, 0xd2, !P3 ;  /* 0x000000d20000780c */ /* 0x040fe20005f21670 */
[----:B------:R-:W-:Y:S01]  /*25020*/  FMUL R237, R237, UR20 ;  /* 0x00000014eded7c20 */ /* 0x000fe20008400000 */
[----:B------:R-:W-:Y:S01]  /*25030*/  F2FP.SATFINITE.E4M3.F32.PACK_AB_MERGE_C R235, RZ, R235, RZ ;  /* 0x000000ebffeb723e */ /* 0x000fe200048070ff */
[----:B------:R0:W-:Y:S01]  /*25040*/  @!P5 STG.E.U8 desc[UR14][R26.64+0xc8], R5 ;  /* 0x0000c8051a00d986 */ /* 0x0001e2000c10110e */
[----:B------:R-:W-:-:S02]  /*25050*/  ISETP.LT.OR P5, PT, R0, 0xd1, !P2 ;  /* 0x000000d10000780c */ /* 0x000fc400057a1670 */
[----:B------:R-:W-:Y:S01]  /*25060*/  F2FP.SATFINITE.E4M3.F32.PACK_AB_MERGE_C R9, RZ, R236, RZ ;  /* 0x000000ecff09723e */ /* 0x000fe200048070ff */
[----:B------:R-:W-:Y:S01]  /*25070*/  @!P6 STG.E.U8 desc[UR14][R26.64+0xc9], R233 ;  /* 0x0000c9e91a00e986 */ /* 0x000fe2000c10110e */
[C---:B------:R-:W-:Y:S02]  /*25080*/  ISETP.LT.OR P6, PT, R0.reuse, 0xd2, !P2 ;  /* 0x000000d20000780c */ /* 0x040fe400057c1670 */
[----:B------:R-:W-:Y:S01]  /*25090*/  F2FP.SATFINITE.E4M3.F32.PACK_AB_MERGE_C R237, RZ, R237, RZ ;  /* 0x000000edffed723e */ /* 0x000fe200048070ff */
[----:B------:R1:W-:Y:S01]  /*250a0*/  @!P0 STG.E.U8 desc[UR14][R24.64+0xd0], R7 ;  /* 0x0000d00718008986 */ /* 0x0003e2000c10110e */
[C---:B------:R-:W-:Y:S01]  /*250b0*/  ISETP.LT.OR P0, PT, R0.reuse, 0xd9, !P3 ;  /* 0x000000d90000780c */ /* 0x040fe20005f01670 */
[----:B0-----:R-:W-:Y:S02]  /*250c0*/  FMUL R5, R33, UR20 ;  /* 0x0000001421057c20 */ /* 0x001fe40008400000 */
[----:B------:R-:W-:Y:S01]  /*250d0*/  @!P1 STG.E.U8 desc[UR14][R24.64+0xd1], R235 ;  /* 0x0000d1eb18009986 */ /* 0x000fe2000c10110e */
[----:B------:R-:W-:-:S03]  /*250e0*/  ISETP.LT.OR P1, PT, R0, 0xda, !P3 ;  /* 0x000000da0000780c */ /* 0x000fc60005f21670 */
[----:B------:R-:W3:Y:S01]  /*250f0*/  LDL.LU R33, [R1+0x224] ;  /* 0x0002240001217983 */ /* 0x000ee20000300800 */
[----:B-1----:R-:W-:Y:S01]  /*25100*/  F2FP.SATFINITE.E4M3.F32.PACK_AB_MERGE_C R7, RZ, R2, RZ ;  /* 0x00000002ff07723e */ /* 0x002fe200048070ff */
[----:B------:R-:W-:Y:S02]  /*25110*/  FMUL R2, R32, UR20 ;  /* 0x0000001420027c20 */ /* 0x000fe40008400000 */
[----:B------:R-:W4:Y:S04]  /*25120*/  LDL.LU R40, [R1+0x228] ;  /* 0x0002280001287983 */ /* 0x000f280000300800 */
[----:B------:R-:W4:Y:S04]  /*25130*/  LDL.LU R32, [R1+0x22c] ;  /* 0x00022c0001207983 */ /* 0x000f280000300800 */
[----:B------:R-:W4:Y:S01]  /*25140*/  LDL.LU R39, [R1+0x230] ;  /* 0x0002300001277983 */ /* 0x000f220000300800 */
[----:B------:R-:W-:-:S03]  /*25150*/  F2FP.SATFINITE.E4M3.F32.PACK_AB_MERGE_C R11, RZ, R4, RZ ;  /* 0x00000004ff0b723e */ /* 0x000fc600048070ff */
[----:B------:R0:W-:Y:S01]  /*25160*/  @!P5 STG.E.U8 desc[UR14][R26.64+0xd0], R9 ;  /* 0x0000d0091a00d986 */ /* 0x0001e2000c10110e */
[C---:B------:R-:W-:Y:S02]  /*25170*/  ISETP.LT.OR P5, PT, R0.reuse, 0xd9, !P2 ;  /* 0x000000d90000780c */ /* 0x040fe400057a1670 */
[----:B------:R-:W-:Y:S01]  /*25180*/  F2FP.SATFINITE.E4M3.F32.PACK_AB_MERGE_C R13, RZ, R5, RZ ;  /* 0x00000005ff0d723e */ /* 0x000fe200048070ff */
[----:B------:R-:W-:Y:S01]  /*25190*/  @!P6 STG.E.U8 desc[UR14][R26.64+0xd1], R237 ;  /* 0x0000d1ed1a00e986 */ /* 0x000fe2000c10110e */
[----:B------:R-:W-:Y:S02]  /*251a0*/  ISETP.LT.OR P6, PT, R0, 0xda, !P2 ;  /* 0x000000da0000780c */ /* 0x000fe400057c1670 */
[----:B0-----:R-:W-:Y:S01]  /*251b0*/  F2FP.SATFINITE.E4M3.F32.PACK_AB_MERGE_C R9, RZ, R3, RZ ;  /* 0x00000003ff09723e */ /* 0x001fe200048070ff */
[----:B------:R0:W-:Y:S04]  /*251c0*/  @!P0 STG.E.U8 desc[UR14][R24.64+0xd8], R7 ;  /* 0x0000d80718008986 */ /* 0x0001e8000c10110e */
[----:B------:R1:W-:Y:S01]  /*251d0*/  @!P1 STG.E.U8 desc[UR14][R24.64+0xd9], R9 ;  /* 0x0000d90918009986 */ /* 0x0003e2000c10110e */
[----:B0-----:R-:W-:-:S03]  /*251e0*/  F2FP.SATFINITE.E4M3.F32.PACK_AB_MERGE_C R7, RZ, R2, RZ ;  /* 0x00000002ff07723e */ /* 0x001fc600048070ff */
[----:B------:R0:W-:Y:S01]  /*251f0*/  @!P5 STG.E.U8 desc[UR14][R26.64+0xd8], R11 ;  /* 0x0000d80b1a00d986 */ /* 0x0001e2000c10110e */
[----:B------:R-:W-:-:S03]  /*25200*/  FMUL R3, R38, UR20 ;  /* 0x0000001426037c20 */ /* 0x000fc60008400000 */
[----:B------:R-:W4:Y:S02]  /*25210*/  LDL.LU R38, [R1+0x234] ;  /* 0x0002340001267983 */ /* 0x000f240000300800 */
[----:B-1----:R-:W-:Y:S01]  /*25220*/  F2FP.SATFINITE.E4M3.F32.PACK_AB_MERGE_C R9, RZ, R3, RZ ;  /* 0x00000003ff09723e */ /* 0x002fe200048070ff */
[----:B------:R-:W-:Y:S02]  /*25230*/  FMUL R4, R37, UR20 ;  /* 0x0000001425047c20 */ /* 0x000fe40008400000 */
[----:B------:R-:W4:Y:S01]  /*25240*/  LDL.LU R37, [R1+0x238] ;  /* 0x0002380001257983 */ /* 0x000f220000300800 */
[----:B------:R-:W-:-:S03]  /*25250*/  FMUL R5, R36, UR20 ;  /* 0x0000001424057c20 */ /* 0x000fc60008400000 */
[----:B------:R-:W4:Y:S01]  /*25260*/  LDL.LU R36, [R1+0x23c] ;  /* 0x00023c0001247983 */ /* 0x000f220000300800 */
[----:B--2---:R-:W-:-:S03]  /*25270*/  FMUL R2, R35, UR20 ;  /* 0x0000001423027c20 */ /* 0x004fc60008400000 */
[----:B------:R-:W2:Y:S01]  /*25280*/  LDL.LU R35, [R1+0x240] ;  /* 0x0002400001237983 */ /* 0x000ea20000300800 */
[----:B0-----:R-:W-:Y:S01]  /*25290*/  F2FP.SATFINITE.E4M3.F32.PACK_AB_MERGE_C R11, RZ, R4, RZ ;  /* 0x00000004ff0b723e */ /* 0x001fe200048070ff */
[----:B---3--:R-:W-:Y:S02]  /*252a0*/  FMUL R3, R33, UR20 ;  /* 0x0000001421037c20 */ /* 0x008fe40008400000 */
[----:B------:R-:W3:Y:S01]  /*252b0*/  LDL.LU R33, [R1+0x244] ;  /* 0x0002440001217983 */ /* 0x000ee20000300800 */
[----:B----4-:R-:W-:-:S03]  /*252c0*/  FMUL R4, R32, UR20 ;  /* 0x0000001420047c20 */ /* 0x010fc60008400000 */
[----:B------:R-:W4:Y:S04]  /*252d0*/  LDL.LU R32, [R1+0x248] ;  /* 0x0002480001207983 */ /* 0x000f280000300800 */
[----:B------:R0:W-:Y:S01]  /*252e0*/  @!P6 STG.E.U8 desc[UR14][R26.64+0xd9], R13 ;  /* 0x0000d90d1a00e986 */ /* 0x0001e2000c10110e */
[C---:B------:R-:W-:Y:S02]  /*252f0*/  ISETP.LT.OR P6, PT, R0.reuse, 0xe2, !P3 ;  /* 0x000000e20000780c */ /* 0x040fe40005fc1670 */
[C---:B------:R-:W-:Y:S02]  /*25300*/  ISETP.LT.OR P5, PT, R0.reuse, 0xe1, !P3 ;  /* 0x000000e10000780c */ /* 0x040fe40005fa1670 */
[C---:B------:R-:W-:Y:S02]  /*25310*/  ISETP.LT.OR P0, PT, R0.reuse, 0xe1, !P2 ;  /* 0x000000e10000780c */ /* 0x040fe40005701670 */
[----:B------:R-:W-:-:S02]  /*25320*/  ISETP.LT.OR P1, PT, R0, 0xe2, !P2 ;  /* 0x000000e20000780c */ /* 0x000fc40005721670 */
[----:B------:R-:W-:-:S05]  /*25330*/  F2FP.SATFINITE.E4M3.F32.PACK_AB_MERGE_C R5, RZ, R5, RZ ;  /* 0x00000005ff05723e */ /* 0x000fca00048070ff */
[----:B------:R-:W-:Y:S01]  /*25340*/  @!P6 STG.E.U8 desc[UR14][R24.64+0xe1], R9 ;  /* 0x0000e1091800e986 */ /* 0x000fe2000c10110e */
[----:B------:R-:W-:Y:S02]  /*25350*/  ISETP.LT.OR P6, PT, R0, 0xe9, !P3 ;  /* 0x000000e90000780c */ /* 0x000fe40005fc1670 */
[----:B0-----:R-:W-:Y:S01]  /*25360*/  F2FP.SATFINITE.E4M3.F32.PACK_AB_MERGE_C R13, RZ, R2, RZ ;  /* 0x00000002ff0d723e */ /* 0x001fe200048070ff */
[----:B------:R-:W-:Y:S01]  /*25370*/  FMUL R2, R40, UR20 ;  /* 0x0000001428027c20 */ /* 0x000fe20008400000 */
[----:B------:R0:W-:Y:S01]  /*25380*/  @!P5 STG.E.U8 desc[UR14][R24.64+0xe0], R7 ;  /* 0x0000e0071800d986 */ /* 0x0001e2000c10110e */
[----:B------:R-:W-:-:S03]  /*25390*/  ISETP.LT.OR P5, PT, R0, 0xea, !P2 ;  /* 0x000000ea0000780c */ /* 0x000fc600057a1670 */
[----:B------:R-:W-:Y:S01]  /*253a0*/  @!P0 STG.E.U8 desc[UR14][R26.64+0xe0], R11 ;  /* 0x0000e00b1a008986 */ /* 0x000fe2000c10110e */
[----:B------:R-:W-:-:S03]  /*253b0*/  ISETP.LT.OR P0, PT, R0, 0xea, !P3 ;  /* 0x000000ea0000780c */ /* 0x000fc60005f01670 */
[----:B------:R1:W-:Y:S01]  /*253c0*/  @!P1 STG.E.U8 desc[UR14][R26.64+0xe1], R5 ;  /* 0x0000e1051a009986 */ /* 0x0003e2000c10110e */
[----:B------:R-:W-:-:S03]  /*253d0*/  ISETP.LT.OR P1, PT, R0, 0xe9, !P2 ;  /* 0x000000e90000780c */ /* 0x000fc60005721670 */
[----:B------:R-:W4:Y:S01]  /*253e0*/  LDL.LU R40, [R1+0x24c] ;  /* 0x00024c0001287983 */ /* 0x000f220000300800 */
[----:B0-----:R-:W-:-:S03]  /*253f0*/  F2FP.SATFINITE.E4M3.F32.PACK_AB_MERGE_C R7, RZ, R3, RZ ;  /* 0x00000003ff07723e */ /* 0x001fc600048070ff */
[----:B------:R-:W-:Y:S01]  /*25400*/  @!P6 STG.E.U8 desc[UR14][R24.64+0xe8], R13 ;  /* 0x0000e80d1800e986 */ /* 0x000fe2000c10110e */
[----:B-1----:R-:W-:Y:S01]  /*25410*/  F2FP.SATFINITE.E4M3.F32.PACK_AB_MERGE_C R5, RZ, R2, RZ ;  /* 0x00000002ff05723e */ /* 0x002fe200048070ff */
[----:B------:R-:W-:Y:S02]  /*25420*/  FMUL R2, R39, UR20 ;  /* 0x0000001427027c20 */ /* 0x000fe40008400000 */
[----:B------:R-:W4:Y:S01]  /*25430*/  LDL.LU R39, [R1+0x250] ;  /* 0x0002500001277983 */ /* 0x000f220000300800 */
[----:B------:R-:W-:Y:S02]  /*25440*/  ISETP.LT.OR P6, PT, R0, 0xf1, !P3 ;  /* 0x000000f10000780c */ /* 0x000fe40005fc1670 */
[----:B------:R-:W-:Y:S02]  /*25450*/  F2FP.SATFINITE.E4M3.F32.PACK_AB_MERGE_C R9, RZ, R4, RZ ;  /* 0x00000004ff09723e */ /* 0x000fe400048070ff */
[----:B------:R-:W-:Y:S01]  /*25460*/  F2FP.SATFINITE.E4M3.F32.PACK_AB_MERGE_C R11, RZ, R2, RZ ;  /* 0x00000002ff0b723e */ /* 0x000fe200048070ff */
[----:B------:R0:W-:Y:S04]  /*25470*/  @!P0 STG.E.U8 desc[UR14][R24.64+0xe9], R7 ;  /* 0x0000e90718008986 */ /* 0x0001e8000c10110e */
[----:B------:R1:W-:Y:S04]  /*25480*/  @!P5 STG.E.U8 desc[UR14][R26.64+0xe9], R9 ;  /* 0x0000e9091a00d986 */ /* 0x0003e8000c10110e */
[----:B------:R-:W-:Y:S04]  /*25490*/  @!P1 STG.E.U8 desc[UR14][R26.64+0xe8], R5 ;  /* 0x0000e8051a009986 */ /* 0x000fe8000c10110e */
[----:B------:R2:W-:Y:S01]  /*254a0*/  @!P6 STG.E.U8 desc[UR14][R24.64+0xf0], R11 ;  /* 0x0000f00b1800e986 */ /* 0x0005e2000c10110e */
[----:B------:R-:W-:-:S03]  /*254b0*/  FMUL R3, R38, UR20 ;  /* 0x0000001426037c20 */ /* 0x000fc60008400000 */
[----:B------:R-:W4:Y:S02]  /*254c0*/  LDL.LU R38, [R1+0x254] ;  /* 0x0002540001267983 */ /* 0x000f240000300800 */
[----:B0-----:R-:W-:Y:S01]  /*254d0*/  F2FP.SATFINITE.E4M3.F32.PACK_AB_MERGE_C R7, RZ, R3, RZ ;  /* 0x00000003ff07723e */ /* 0x001fe200048070ff */
[----:B------:R-:W-:Y:S02]  /*254e0*/  FMUL R4, R37, UR20 ;  /* 0x0000001425047c20 */ /* 0x000fe40008400000 */
[----:B------:R-:W4:Y:S01]  /*254f0*/  LDL.LU R37, [R1+0x258] ;  /* 0x0002580001257983 */ /* 0x000f220000300800 */
[----:B------:R-:W-:-:S03]  /*25500*/  FMUL R2, R36, UR20 ;  /* 0x0000001424027c20 */ /* 0x000fc60008400000 */
[----:B------:R-:W4:Y:S02]  /*25510*/  LDL.LU R36, [R1+0x25c] ;  /* 0x00025c0001247983 */ /* 0x000f240000300800 */
[----:B-1----:R-:W-:Y:S01]  /*25520*/  F2FP.SATFINITE.E4M3.F32.PACK_AB_MERGE_C R9, RZ, R2, RZ ;  /* 0x00000002ff09723e */ /* 0x002fe200048070ff */
[----:B--2---:R-:W-:Y:S02]  /*25530*/  FMUL R2, R35, UR20 ;  /* 0x0000001423027c20 */ /* 0x004fe40008400000 */
[----:B------:R-:W2:Y:S03]  /*25540*/  LDL.LU R35, [R1+0x260] ;  /* 0x0002600001237983 */ /* 0x000ea60000300800 */
[----:B------:R-:W-:Y:S01]  /*25550*/  F2FP.SATFINITE.E4M3.F32.PACK_AB_MERGE_C R11, RZ, R2, RZ ;  /* 0x00000002ff0b723e */ /* 0x000fe200048070ff */
[----:B---3--:R-:W-:Y:S02]  /*25560*/  FMUL R3, R33, UR20 ;  /* 0x0000001421037c20 */ /* 0x008fe40008400000 */
[----:B------:R-:W3:Y:S01]  /*25570*/  LDL.LU R33, [R1+0x264] ;  /* 0x0002640001217983 */ /* 0x000ee20000300800 */
[----:B----4-:R-:W-:-:S03]  /*25580*/  FMUL R2, R32, UR20 ;  /* 0x0000001420027c20 */ /* 0x010fc60008400000 */
[----:B------:R-:W4:Y:S01]  /*25590*/  LDL.LU R32, [R1+0x268] ;  /* 0x0002680001207983 */ /* 0x000f220000300800 */
[C---:B------:R-:W-:Y:S02]  /*255a0*/  ISETP.LT.OR P0, PT, R0.reuse, 0xf2, !P3 ;  /* 0x000000f20000780c */ /* 0x040fe40005f01670 */
[C---:B------:R-:W-:Y:S02]  /*255b0*/  ISETP.LT.OR P5, PT, R0.reuse, 0xf2, !P2 ;  /* 0x000000f20000780c */ /* 0x040fe400057a1670 */
[C---:B------:R-:W-:Y:S02]  /*255c0*/  ISETP.LT.OR P1, PT, R0.reuse, 0xf1, !P2 ;  /* 0x000000f10000780c */ /* 0x040fe40005721670 */
[----:B------:R-:W-:Y:S02]  /*255d0*/  ISETP.LT.OR P6, PT, R0, 0xf9, !P3 ;  /* 0x000000f90000780c */ /* 0x000fe40005fc1670 */
[----:B------:R-:W-:Y:S02]  /*255e0*/  F2FP.SATFINITE.E4M3.F32.PACK_AB_MERGE_C R13, RZ, R3, RZ ;  /* 0x00000003ff0d723e */ /* 0x000fe400048070ff */
[----:B------:R-:W-:-:S03]  /*255f0*/  F2FP.SATFINITE.E4M3.F32.PACK_AB_MERGE_C R5, RZ, R4, RZ ;  /* 0x00000004ff05723e */ /* 0x000fc600048070ff */
[----:B------:R0:W-:Y:S01]  /*25600*/  @!P0 STG.E.U8 desc[UR14][R24.64+0xf1], R7 ;  /* 0x0000f10718008986 */ /* 0x0001e2000c10110e */
[----:B------:R-:W-:-:S03]  /*25610*/  ISETP.LT.OR P3, PT, R0, 0xfa, !P3 ;  /* 0x000000fa0000780c */ /* 0x000fc60005f61670 */
[----:B------:R1:W-:Y:S01]  /*25620*/  @!P5 STG.E.U8 desc[UR14][R26.64+0xf1], R9 ;  /* 0x0000f1091a00d986 */ /* 0x0003e2000c10110e */
[----:B------:R-:W-:Y:S02]  /*25630*/  ISETP.LT.OR P5, PT, R0, 0xf9, !P2 ;  /* 0x000000f90000780c */ /* 0x000fe400057a1670 */
[----:B0-----:R-:W-:Y:S01]  /*25640*/  F2FP.SATFINITE.E4M3.F32.PACK_AB_MERGE_C R7, RZ, R2, RZ ;  /* 0x00000002ff07723e */ /* 0x001fe200048070ff */
[----:B------:R-:W-:Y:S01]  /*25650*/  @!P1 STG.E.U8 desc[UR14][R26.64+0xf0], R5 ;  /* 0x0000f0051a009986 */ /* 0x000fe2000c10110e */
[----:B------:R-:W-:-:S03]  /*25660*/  FMUL R2, R40, UR20 ;  /* 0x0000001428027c20 */ /* 0x000fc60008400000 */
[----:B------:R-:W4:Y:S01]  /*25670*/  LDL.LU R40, [R1+0x26c] ;  /* 0x00026c0001287983 */ /* 0x000f220000300800 */
[----:B------:R-:W-:-:S03]  /*25680*/  FMUL R3, R39, UR20 ;  /* 0x0000001427037c20 */ /* 0x000fc60008400000 */
[----:B------:R-:W4:Y:S01]  /*25690*/  LDL.LU R39, [R1+0x270] ;  /* 0x0002700001277983 */ /* 0x000f220000300800 */
[----:B-1----:R-:W-:-:S03]  /*256a0*/  F2FP.SATFINITE.E4M3.F32.PACK_AB_MERGE_C R9, RZ, R2, RZ ;  /* 0x00000002ff09723e */ /* 0x002fc600048070ff */
        /* <DEDUP_REMOVED lines=17> */
[----:B------:R-:W4:Y:S01]  /*257c0*/  LDL.LU R32, [R1+0x288] ;  /* 0x0002880001207983 */ /* 0x000f220000300800 */
[----:B------:R-:W-:Y:S02]  /*257d0*/  ISETP.GE.AND P1, PT, R34, 0x81, PT ;  /* 0x000000812200780c */ /* 0x000fe40003f26270 */
[C---:B------:R-:W-:Y:S02]  /*257e0*/  ISETP.LT.OR P2, PT, R0.reuse, 0xfa, !P2 ;  /* 0x000000fa0000780c */ /* 0x040fe40005741670 */
[C---:B------:R-:W-:Y:S02]  /*257f0*/  ISETP.LT.OR P6, PT, R0.reuse, 0x1, !P1 ;  /* 0x000000010000780c */ /* 0x040fe40004fc1670 */
[----:B------:R-:W-:Y:S02]  /*25800*/  ISETP.LT.OR P3, PT, R0, 0x2, !P1 ;  /* 0x000000020000780c */ /* 0x000fe40004f61670 */
[----:B------:R-:W-:-:S07]  /*25810*/  ISETP.GE.AND P0, PT, R34, 0x89, PT ;  /* 0x000000892200780c */ /* 0x000fce0003f06270 */
[----:B------:R0:W-:Y:S04]  /*25820*/  @!P2 STG.E.U8 desc[UR14][R26.64+0xf9], R9 ;  /* 0x0000f9091a00a986 */ /* 0x0001e8000c10110e */
[----:B------:R-:W-:Y:S01]  /*25830*/  @!P6 STG.E.U8 desc[UR14][R30.64], R11 ;  /* 0x0000000b1e00e986 */ /* 0x000fe2000c10110e */
[C---:B------:R-:W-:Y:S02]  /*25840*/  ISETP.LT.OR P6, PT, R0.reuse, 0x2, !P0 ;  /* 0x000000020000780c */ /* 0x040fe400047c1670 */
[C---:B------:R-:W-:Y:S01]  /*25850*/  ISETP.LT.OR P5, PT, R0.reuse, 0x1, !P0 ;  /* 0x000000010000780c */ /* 0x040fe200047a1670 */
[----:B------:R1:W-:Y:S01]  /*25860*/  @!P3 STG.E.U8 desc[UR14][R30.64+0x1], R13 ;  /* 0x0000010d1e00b986 */ /* 0x0003e2000c10110e */
[----:B------:R-:W-:Y:S02]  /*25870*/  ISETP.LT.OR P2, PT, R0, 0xa, !P1 ;  /* 0x0000000a0000780c */ /* 0x000fe40004f41670 */
[----:B0-----:R-:W-:Y:S01]  /*25880*/  F2FP.SATFINITE.E4M3.F32.PACK_AB_MERGE_C R9, RZ, R3, RZ ;  /* 0x00000003ff09723e */ /* 0x001fe200048070ff */
[----:B------:R-:W-:-:S02]  /*25890*/  FMUL R3, R40, UR20 ;  /* 0x0000001428037c20 */ /* 0x000fc40008400000 */
[----:B------:R-:W4:Y:S01]  /*258a0*/  LDL.LU R40, [R1+0x28c] ;  /* 0x00028c0001287983 */ /* 0x000f220000300800 */
[----:B-1----:R-:W-:Y:S02]  /*258b0*/  F2FP.SATFINITE.E4M3.F32.PACK_AB_MERGE_C R13, RZ, R2, RZ ;  /* 0x00000002ff0d723e */ /* 0x002fe400048070ff */
[C---:B------:R-:W-:Y:S01]  /*258c0*/  ISETP.LT.OR P3, PT, R0.reuse, 0x9, !P1 ;  /* 0x000000090000780c */ /* 0x040fe20004f61670 */
[----:B------:R0:W-:Y:S01]  /*258d0*/  @!P6 STG.E.U8 desc[UR14][R28.64+0x1], R7 ;  /* 0x000001071c00e986 */ /* 0x0001e2000c10110e */
[----:B------:R-:W-:Y:S01]  /*258e0*/  F2FP.SATFINITE.E4M3.F32.PACK_AB_MERGE_C R5, RZ, R5, RZ ;  /* 0x00000005ff05723e */ /* 0x000fe200048070ff */
[----:B------:R-:W-:Y:S02]  /*258f0*/  FMUL R2, R39, UR20 ;  /* 0x0000001427027c20 */ /* 0x000fe40008400000 */
[----:B------:R-:W4:Y:S01]  /*25900*/  LDL.LU R39, [R1+0x290] ;  /* 0x0002900001277983 */ /* 0x000f220000300800 */
[----:B------:R-:W-:Y:S02]  /*25910*/  F2FP.SATFINITE.E4M3.F32.PACK_AB_MERGE_C R11, RZ, R4, RZ ;  /* 0x00000004ff0b723e */ /* 0x000fe400048070ff */
[----:B------:R-:W-:-:S02]  /*25920*/  ISETP.LT.OR P6, PT, R0, 0xa, !P0 ;  /* 0x0000000a0000780c */ /* 0x000fc400047c1670 */
[----:B0-----:R-:W-:Y:S01]  /*25930*/  F2FP.SATFINITE.E4M3.F32.PACK_AB_MERGE_C R7, RZ, R2, RZ ;  /* 0x00000002ff07723e */ /* 0x001fe200048070ff */
[----:B------:R0:W-:Y:S04]  /*25940*/  @!P5 STG.E.U8 desc[UR14][R28.64], R5 ;  /* 0x000000051c00d986 */ /* 0x0001e8000c10110e */
[----:B------:R-:W-:Y:S04]  /*25950*/  @!P2 STG.E.U8 desc[UR14][R30.64+0x9], R11 ;  /* 0x0000090b1e00a986 */ /* 0x000fe8000c10110e */
[----:B------:R1:W-:Y:S01]  /*25960*/  @!P3 STG.E.U8 desc[UR14][R30.64+0x8], R9 ;  /* 0x000008091e00b986 */ /* 0x0003e2000c10110e */
[----:B0-----:R-:W-:-:S05]  /*25970*/  F2FP.SATFINITE.E4M3.F32.PACK_AB_MERGE_C R5, RZ, R3, RZ ;  /* 0x00000003ff05723e */ /* 0x001fca00048070ff */
[----:B------:R4:W-:Y:S01]  /*25980*/  @!P6 STG.E.U8 desc[UR14][R28.64+0x9], R5 ;  /* 0x000009051c00e986 */ /* 0x0009e2000c10110e */
[----:B------:R-:W-:-:S03]  /*25990*/  FMUL R4, R38, UR20 ;  /* 0x0000001426047c20 */ /* 0x000fc60008400000 */
[----:B------:R-:W4:Y:S02]  /*259a0*/  LDL.LU R38, [R1+0x294] ;  /* 0x0002940001267983 */ /* 0x000f240000300800 */
[----:B-1----:R-:W-:Y:S01]  /*259b0*/  F2FP.SATFINITE.E4M3.F32.PACK_AB_MERGE_C R9, RZ, R4, RZ ;  /* 0x00000004ff09723e */ /* 0x002fe200048070ff */
[----:B------:R-:W-:Y:S02]  /*259c0*/  FMUL R2, R37, UR20 ;  /* 0x0000001425027c20 */ /* 0x000fe40008400000 */
[----:B------:R-:W4:Y:S03]  /*259d0*/  LDL.LU R37, [R1+0x298] ;  /* 0x0002980001257983 */ /* 0x000f260000300800 */
[----:B------:R-:W-:Y:S01]  /*259e0*/  F2FP.SATFINITE.E4M3.F32.PACK_AB_MERGE_C R11, RZ, R2, RZ ;  /* 0x00000002ff0b723e */ /* 0x000fe200048070ff */
[----:B------:R-:W-:Y:S02]  /*259f0*/  FMUL R2, R36, UR20 ;  /* 0x0000001424027c20 */ /* 0x000fe40008400000 */
[----:B------:R-:W4:Y:S01]  /*25a00*/  LDL.LU R36, [R1+0x29c] ;  /* 0x00029c0001247983 */ /* 0x000f220000300800 */
[----:B--2---:R-:W-:-:S03]  /*25a10*/  FMUL R3, R35, UR20 ;  /* 0x0000001423037c20 */ /* 0x004fc60008400000 */
[----:B------:R-:W2:Y:S01]  /*25a20*/  LDL.LU R35, [R1+0x2a0] ;  /* 0x0002a00001237983 */ /* 0x000ea20000300800 */
[----:B---3--:R-:W-:-:S03]  /*25a30*/  FMUL R4, R33, UR20 ;  /* 0x0000001421047c20 */ /* 0x008fc60008400000 */
[----:B------:R-:W3:Y:S01]  /*25a40*/  LDL.LU R33, [R1+0x2a4] ;  /* 0x0002a40001217983 */ /* 0x000ee20000300800 */
[----:B----4-:R-:W-:-:S03]  /*25a50*/  FMUL R5, R32, UR20 ;  /* 0x0000001420057c20 */ /* 0x010fc60008400000 */
[----:B------:R-:W4:Y:S01]  /*25a60*/  LDL.LU R32, [R1+0x2a8] ;  /* 0x0002a80001207983 */ /* 0x000f220000300800 */
[C---:B------:R-:W-:Y:S02]  /*25a70*/  ISETP.LT.OR P5, PT, R0.reuse, 0x9, !P0 ;  /* 0x000000090000780c */ /* 0x040fe400047a1670 */
[C---:B------:R-:W-:Y:S02]  /*25a80*/  ISETP.LT.OR P3, PT, R0.reuse, 0x11, !P1 ;  /* 0x000000110000780c */ /* 0x040fe40004f61670 */
[C---:B------:R-:W-:Y:S02]  /*25a90*/  ISETP.LT.OR P2, PT, R0.reuse, 0x12, !P1 ;  /* 0x000000120000780c */ /* 0x040fe40004f41670 */
[----:B------:R-:W-:-:S07]  /*25aa0*/  ISETP.LT.OR P6, PT, R0, 0x12, !P0 ;  /* 0x000000120000780c */ /* 0x000fce00047c1670 */
[----:B------:R-:W-:Y:S01]  /*25ab0*/  @!P5 STG.E.U8 desc[UR14][R28.64+0x8], R13 ;  /* 0x0000080d1c00d986 */ /* 0x000fe2000c10110e */
[----:B------:R-:W-:-:S03]  /*25ac0*/  ISETP.LT.OR P5, PT, R0, 0x11, !P0 ;  /* 0x000000110000780c */ /* 0x000fc600047a1670 */
[----:B------:R0:W-:Y:S01]  /*25ad0*/  @!P3 STG.E.U8 desc[UR14][R30.64+0x10], R7 ;  /* 0x000010071e00b986 */ /* 0x0001e2000c10110e */
[----:B------:R-:W-:-:S03]  /*25ae0*/  ISETP.LT.OR P3, PT, R0, 0x19, !P1 ;  /* 0x000000190000780c */ /* 0x000fc60004f61670 */
[----:B------:R1:W-:Y:S01]  /*25af0*/  @!P2 STG.E.U8 desc[UR14][R30.64+0x11], R9 ;  /* 0x000011091e00a986 */ /* 0x0003e2000c10110e */
[----:B------:R-:W-:Y:S02]  /*25b00*/  ISETP.LT.OR P2, PT, R0, 0x1a, !P1 ;  /* 0x0000001a0000780c */ /* 0x000fe40004f41670 */
[----:B0-----:R-:W-:Y:S01]  /*25b10*/  F2FP.SATFINITE.E4M3.F32.PACK_AB_MERGE_C R7, RZ, R2, RZ ;  /* 0x00000002ff07723e */ /* 0x001fe200048070ff */
[----:B------:R-:W-:Y:S01]  /*25b20*/  FMUL R2, R40, UR20 ;  /* 0x0000001428027c20 */ /* 0x000fe20008400000 */
[----:B-1----:R-:W-:Y:S01]  /*25b30*/  F2FP.SATFINITE.E4M3.F32.PACK_AB_MERGE_C R9, RZ, R3, RZ ;  /* 0x00000003ff09723e */ /* 0x002fe200048070ff */
[----:B------:R-:W4:Y:S01]  /*25b40*/  LDL.LU R40, [R1+0x2ac] ;  /* 0x0002ac0001287983 */ /* 0x000f220000300800 */
[----:B------:R-:W-:-:S03]  /*25b50*/  F2FP.SATFINITE.E4M3.F32.PACK_AB_MERGE_C R13, RZ, R4, RZ ;  /* 0x00000004ff0d723e */ /* 0x000fc600048070ff */
[----:B------:R0:W-:Y:S01]  /*25b60*/  @!P6 STG.E.U8 desc[UR14][R28.64+0x11], R7 ;  /* 0x000011071c00e986 */ /* 0x0001e2000c10110e */
[----:B------:R-:W-:Y:S01]  /*25b70*/  ISETP.LT.OR P6, PT, R0, 0x1a, !P0 ;  /* 0x0000001a0000780c */ /* 0x000fe200047c1670 */
[----:B------:R-:W-:Y:S02]  /*25b80*/  FMUL R3, R39, UR20 ;  /* 0x0000001427037c20 */ /* 0x000fe40008400000 */
[----:B------:R-:W4:Y:S01]  /*25b90*/  LDL.LU R39, [R1+0x2b0] ;  /* 0x0002b00001277983 */ /* 0x000f220000300800 */
[----:B0-----:R-:W-:-:S03]  /*25ba0*/  F2FP.SATFINITE.E4M3.F32.PACK_AB_MERGE_C R7, RZ, R2, RZ ;  /* 0x00000002ff07723e */ /* 0x001fc600048070ff */
[----:B------:R-:W-:Y:S04]  /*25bb0*/  @!P5 STG.E.U8 desc[UR14][R28.64+0x10], R11 ;  /* 0x0000100b1c00d986 */ /* 0x000fe8000c10110e */
[----:B------:R0:W-:Y:S04]  /*25bc0*/  @!P3 STG.E.U8 desc[UR14][R30.64+0x18], R9 ;  /* 0x000018091e00b986 */ /* 0x0001e8000c10110e */
[----:B------:R1:W-:Y:S01]  /*25bd0*/  @!P2 STG.E.U8 desc[UR14][R30.64+0x19], R13 ;  /* 0x0000190d1e00a986 */ /* 0x0003e2000c10110e */
[----:B0-----:R-:W-:-:S03]  /*25be0*/  F2FP.SATFINITE.E4M3.F32.PACK_AB_MERGE_C R9, RZ, R3, RZ ;  /* 0x00000003ff09723e */ /* 0x001fc600048070ff */
[----:B------:R0:W-:Y:S01]  /*25bf0*/  @!P6 STG.E.U8 desc[UR14][R28.64+0x19], R7 ;  /* 0x000019071c00e986 */ /* 0x0001e2000c10110e */
[----:B------:R-:W-:-:S03]  /*25c00*/  FMUL R4, R38, UR20 ;  /* 0x0000001426047c20 */ /* 0x000fc60008400000 */
[----:B------:R-:W4:Y:S02]  /*25c10*/  LDL.LU R38, [R1+0x2b4] ;  /* 0x0002b40001267983 */ /* 0x000f240000300800 */
[----:B------:R-:W-:Y:S01]  /*25c20*/  F2FP.SATFINITE.E4M3.F32.PACK_AB_MERGE_C R11, RZ, R4, RZ ;  /* 0x00000004ff0b723e */ /* 0x000fe200048070ff */
[----:B------:R-:W-:Y:S02]  /*25c30*/  FMUL R2, R37, UR20 ;  /* 0x0000001425027c20 */ /* 0x000fe40008400000 */
[----:B------:R-:W4:Y:S03]  /*25c40*/  LDL.LU R37, [R1+0x2b8] ;  /* 0x0002b80001257983 */ /* 0x000f260000300800 */
[----:B-1----:R-:W-:Y:S01]  /*25c50*/  F2FP.SATFINITE.E4M3.F32.PACK_AB_MERGE_C R13, RZ, R2, RZ ;  /* 0x00000002ff0d723e */ /* 0x002fe200048070ff */
[----:B------:R-:W-:Y:S02]  /*25c60*/  FMUL R3, R36, UR20 ;  /* 0x0000001424037c20 */ /* 0x000fe40008400000 */
[----:B------:R-:W4:Y:S01]  /*25c70*/  LDL.LU R36, [R1+0x2bc] ;  /* 0x0002bc0001247983 */ /* 0x000f220000300800 */
[----:B--2---:R-:W-:-:S03]  /*25c80*/  FMUL R2, R35, UR20 ;  /* 0x0000001423027c20 */ /* 0x004fc60008400000 */
[----:B------:R-:W2:Y:S02]  /*25c90*/  LDL.LU R35, [R1+0x2c0] ;  /* 0x0002c00001237983 */ /* 0x000ea40000300800 */
[----:B0-----:R-:W-:Y:S01]  /*25ca0*/  F2FP.SATFINITE.E4M3.F32.PACK_AB_MERGE_C R7, RZ, R2, RZ ;  /* 0x00000002ff07723e */ /* 0x001fe200048070ff */
[----:B---3--:R-:W-:Y:S02]  /*25cb0*/  FMUL R4, R33, UR20 ;  /* 0x0000001421047c20 */ /* 0x008fe40008400000 */
[----:B------:R-:W3:Y:S01]  /*25cc0*/  LDL.LU R33, [R1+0x2c4] ;  /* 0x0002c40001217983 */ /* 0x000ee20000300800 */
[----:B----4-:R-:W-:-:S03]  /*25cd0*/  FMUL R2, R32, UR20 ;  /* 0x0000001420027c20 */ /* 0x010fc60008400000 */
[----:B------:R-:W4:Y:S01]  /*25ce0*/  LDL.LU R32, [R1+0x2c8] ;  /* 0x0002c80001207983 */ /* 0x000f220000300800 */
[C---:B------:R-:W-:Y:S02]  /*25cf0*/  ISETP.LT.OR P5, PT, R0.reuse, 0x19, !P0 ;  /* 0x000000190000780c */ /* 0x040fe400047a1670 */
[C---:B------:R-:W-:Y:S02]  /*25d00*/  ISETP.LT.OR P3, PT, R0.reuse, 0x21, !P1 ;  /* 0x000000210000780c */ /* 0x040fe40004f61670 */
[C---:B------:R-:W-:Y:S02]  /*25d10*/  ISETP.LT.OR P2, PT, R0.reuse, 0x22, !P1 ;  /* 0x000000220000780c */ /* 0x040fe40004f41670 */
[----:B------:R-:W-:Y:S02]  /*25d20*/  F2FP.SATFINITE.E4M3.F32.PACK_AB_MERGE_C R5, RZ, R5, RZ ;  /* 0x00000005ff05723e */ /* 0x000fe400048070ff */
[----:B------:R-:W-:-:S05]  /*25d30*/  ISETP.LT.OR P6, PT, R0, 0x22, !P0 ;  /* 0x000000220000780c */ /* 0x000fca00047c1670 */
[----:B------:R0:W-:Y:S01]  /*25d40*/  @!P5 STG.E.U8 desc[UR14][R28.64+0x18], R5 ;  /* 0x000018051c00d986 */ /* 0x0001e2000c10110e */
[----:B------:R-:W-:-:S03]  /*25d50*/  ISETP.LT.OR P5, PT, R0, 0x21, !P0 ;  /* 0x000000210000780c */ /* 0x000fc600047a1670 */
[----:B------:R-:W-:Y:S01]  /*25d60*/  @!P3 STG.E.U8 desc[UR14][R30.64+0x20], R9 ;  /* 0x000020091e00b986 */ /* 0x000fe2000c10110e */
[----:B------:R-:W-:-:S03]  /*25d70*/  ISETP.LT.OR P3, PT, R0, 0x29, !P1 ;  /* 0x000000290000780c */ /* 0x000fc60004f61670 */
[----:B------:R1:W-:Y:S01]  /*25d80*/  @!P2 STG.E.U8 desc[UR14][R30.64+0x21], R11 ;  /* 0x0000210b1e00a986 */ /* 0x0003e2000c10110e */
[----:B------:R-:W-:Y:S02]  /*25d90*/  ISETP.LT.OR P2, PT, R0, 0x2a, !P1 ;  /* 0x0000002a0000780c */ /* 0x000fe40004f41670 */
[----:B0-----:R-:W-:Y:S02]  /*25da0*/  F2FP.SATFINITE.E4M3.F32.PACK_AB_MERGE_C R5, RZ, R3, RZ ;  /* 0x00000003ff05723e */ /* 0x001fe400048070ff */
[----:B-1----:R-:W-:Y:S01]  /*25db0*/  F2FP.SATFINITE.E4M3.F32.PACK_AB_MERGE_C R11, RZ, R2, RZ ;  /* 0x00000002ff0b723e */ /* 0x002fe200048070ff */
[----:B------:R-:W-:Y:S02]  /*25dc0*/  FMUL R2, R40, UR20 ;  /* 0x0000001428027c20 */ /* 0x000fe40008400000 */
[----:B------:R-:W4:Y:S01]  /*25dd0*/  LDL.LU R40, [R1+0x2cc] ;  /* 0x0002cc0001287983 */ /* 0x000f220000300800 */
[----:B------:R-:W-:-:S03]  /*25de0*/  F2FP.SATFINITE.E4M3.F32.PACK_AB_MERGE_C R9, RZ, R4, RZ ;  /* 0x00000004ff09723e */ /* 0x000fc600048070ff */
[----:B------:R-:W-:Y:S01]  /*25df0*/  @!P6 STG.E.U8 desc[UR14][R28.64+0x21], R5 ;  /* 0x000021051c00e986 */ /* 0x000fe2000c10110e */
[----:B------:R-:W-:-:S03]  /*25e00*/  FMUL R3, R39, UR20 ;  /* 0x0000001427037c20 */ /* 0x000fc60008400000 */
[----:B------:R-:W4:Y:S01]  /*25e10*/  LDL.LU R39, [R1+0x2d0] ;  /* 0x0002d00001277983 */ /* 0x000f220000300800 */
[----:B------:R-:W-:-:S03]  /*25e20*/  ISETP.LT.OR P6, PT, R0, 0x2a, !P0 ;  /* 0x0000002a0000780c */ /* 0x000fc600047c1670 */
[----:B------:R-:W-:Y:S04]  /*25e30*/  @!P5 STG.E.U8 desc[UR14][R28.64+0x20], R13 ;  /* 0x0000200d1c00d986 */ /* 0x000fe8000c10110e */
[----:B------:R0:W-:Y:S04]  /*25e40*/  @!P3 STG.E.U8 desc[UR14][R30.64+0x28], R7 ;  /* 0x000028071e00b986 */ /* 0x0001e8000c10110e */
[----:B------:R1:W-:Y:S01]  /*25e50*/  @!P2 STG.E.U8 desc[UR14][R30.64+0x29], R9 ;  /* 0x000029091e00a986 */ /* 0x0003e2000c10110e */
[----:B0-----:R-:W-:Y:S02]  /*25e60*/  F2FP.SATFINITE.E4M3.F32.PACK_AB_MERGE_C R7, RZ, R2, RZ ;  /* 0x00000002ff07723e */ /* 0x001fe400048070ff */
[----:B-1----:R-:W-:-:S03]  /*25e70*/  F2FP.SATFINITE.E4M3.F32.PACK_AB_MERGE_C R9, RZ, R3, RZ ;  /* 0x00000003ff09723e */ /* 0x002fc600048070ff */
[----:B------:R0:W-:Y:S01]  /*25e80*/  @!P6 STG.E.U8 desc[UR14][R28.64+0x29], R7 ;  /* 0x000029071c00e986 */ /* 0x0001e2000c10110e */
[----:B------:R-:W-:-:S03]  /*25e90*/  FMUL R4, R38, UR20 ;  /* 0x0000001426047c20 */ /* 0x000fc60008400000 */
[----:B------:R-:W4:Y:S02]  /*25ea0*/  LDL.LU R38, [R1+0x2d4] ;  /* 0x0002d40001267983 */ /* 0x000f240000300800 */
[----:B------:R-:W-:Y:S01]  /*25eb0*/  F2FP.SATFINITE.E4M3.F32.PACK_AB_MERGE_C R13, RZ, R4, RZ ;  /* 0x00000004ff0d723e */ /* 0x000fe200048070ff */
        /* <DEDUP_REMOVED lines=21> */
[----:B------:R-:W-:Y:S02]  /*26010*/  F2FP.SATFINITE.E4M3.F32.PACK_AB_MERGE_C R5, RZ, R5, RZ ;  /* 0x00000005ff05723e */ /* 0x000fe400048070ff */
[----:B0-----:R-:W-:Y:S02]  /*26020*/  F2FP.SATFINITE.E4M3.F32.PACK_AB_MERGE_C R13, RZ, R2, RZ ;  /* 0x00000002ff0d723e */ /* 0x001fe400048070ff */
[----:B-1----:R-:W-:Y:S01]  /*26030*/  F2FP.SATFINITE.E4M3.F32.PACK_AB_MERGE_C R9, RZ, R3, RZ ;  /* 0x00000003ff09723e */ /* 0x002fe200048070ff */
[----:B------:R-:W-:Y:S02]  /*26040*/  FMUL R3, R40, UR20 ;  /* 0x0000001428037c20 */ /* 0x000fe40008400000 */
[----:B------:R-:W4:Y:S01]  /*26050*/  LDL.LU R40, [R1+0x2ec] ;  /* 0x0002ec0001287983 */ /* 0x000f220000300800 */
[----:B------:R-:W-:Y:S01]  /*26060*/  F2FP.SATFINITE.E4M3.F32.PACK_AB_MERGE_C R11, RZ, R4, RZ ;  /* 0x00000004ff0b723e */ /* 0x000fe200048070ff */
[----:B------:R-:W-:-:S02]  /*26070*/  FMUL R2, R39, UR20 ;  /* 0x0000001427027c20 */ /* 0x000fc40008400000 */
[----:B------:R-:W4:Y:S04]  /*26080*/  LDL.LU R39, [R1+0x2f0] ;  /* 0x0002f00001277983 */ /* 0x000f280000300800 */
[----:B------:R0:W-:Y:S01]  /*26090*/  @!P6 STG.E.U8 desc[UR14][R28.64+0x31], R7 ;  /* 0x000031071c00e986 */ /* 0x0001e2000c10110e */
[----:B------:R-:W-:-:S03]  /*260a0*/  ISETP.LT.OR P6, PT, R0, 0x3a, !P0 ;  /* 0x0000003a0000780c */ /* 0x000fc600047c1670 */
[----:B------:R1:W-:Y:S01]  /*260b0*/  @!P5 STG.E.U8 desc[UR14][R28.64+0x30], R5 ;  /* 0x000030051c00d986 */ /* 0x0003e2000c10110e */
[----:B0-----:R-:W-:-:S03]  /*260c0*/  F2FP.SATFINITE.E4M3.F32.PACK_AB_MERGE_C R7, RZ, R2, RZ ;  /* 0x00000002ff07723e */ /* 0x001fc600048070ff */
[----:B------:R-:W-:Y:S01]  /*260d0*/  @!P2 STG.E.U8 desc[UR14][R30.64+0x39], R11 ;  /* 0x0000390b1e00a986 */ /* 0x000fe2000c10110e */
[----:B-1----:R-:W-:-:S03]  /*260e0*/  F2FP.SATFINITE.E4M3.F32.PACK_AB_MERGE_C R5, RZ, R3, RZ ;  /* 0x00000003ff05723e */ /* 0x002fc600048070ff */
[----:B------:R0:W-:Y:S04]  /*260f0*/  @!P3 STG.E.U8 desc[UR14][R30.64+0x38], R9 ;  /* 0x000038091e00b986 */ /* 0x0001e8000c10110e */
[----:B------:R4:W-:Y:S01]  /*26100*/  @!P6 STG.E.U8 desc[UR14][R28.64+0x39], R5 ;  /* 0x000039051c00e986 */ /* 0x0009e2000c10110e */
[----:B------:R-:W-:-:S03]  /*26110*/  FMUL R4, R38, UR20 ;  /* 0x0000001426047c20 */ /* 0x000fc60008400000 */
[----:B------:R-:W4:Y:S02]  /*26120*/  LDL.LU R38, [R1+0x2f4] ;  /* 0x0002f40001267983 */ /* 0x000f240000300800 */
[----:B0-----:R-:W-:Y:S01]  /*26130*/  F2FP.SATFINITE.E4M3.F32.PACK_AB_MERGE_C R9, RZ, R4, RZ ;  /* 0x00000004ff09723e */ /* 0x001fe200048070ff */
        /* <DEDUP_REMOVED lines=26> */
[----:B------:R0:W-:Y:S01]  /*262e0*/  @!P6 STG.E.U8 desc[UR14][R28.64+0x41], R7 ;  /* 0x000041071c00e986 */ /* 0x0001e2000c10110e */
[----:B------:R-:W-:-:S03]  /*262f0*/  FMUL R3, R39, UR20 ;  /* 0x0000001427037c20 */ /* 0x000fc60008400000 */
[----:B------:R-:W4:Y:S01]  /*26300*/  LDL.LU R39, [R1+0x310] ;  /* 0x0003100001277983 */ /* 0x000f220000300800 */
[----:B------:R-:W-:Y:S02]  /*26310*/  ISETP.LT.OR P6, PT, R0, 0x4a, !P0 ;  /* 0x0000004a0000780c */ /* 0x000fe400047c1670 */
[----:B0-----:R-:W-:Y:S01]  /*26320*/  F2FP.SATFINITE.E4M3.F32.PACK_AB_MERGE_C R7, RZ, R2, RZ ;  /* 0x00000002ff07723e */ /* 0x001fe200048070ff */
        /* <DEDUP_REMOVED lines=155> */
[----:B------:R-:W-:Y:S01]  /*26ce0*/  F2FP.SATFINITE.E4M3.F32.PACK_AB_MERGE_C R9, RZ, R4, RZ ;  /* 0x00000004ff09723e */ /* 0x000fe200048070ff */
[----:B------:R-:W-:-:S02]  /*26cf0*/  FMUL R3, R39, UR20 ;  /* 0x0000001427037c20 */ /* 0x000fc40008400000 */
[----:B------:R-:W4:Y:S04]  /*26d00*/  LDL.LU R39, [R1+0x390] ;  /* 0x0003900001277983 */ /* 0x000f280000300800 */
[----:B------:R-:W-:Y:S04]  /*26d10*/  @!P6 STG.E.U8 desc[UR14][R28.64+0x81], R5 ;  /* 0x000081051c00e986 */ /* 0x000fe8000c10110e */
[----:B------:R-:W-:Y:S04]  /*26d20*/  @!P5 STG.E.U8 desc[UR14][R28.64+0x80], R13 ;  /* 0x0000800d1c00d986 */ /* 0x000fe8000c10110e */
[----:B------:R0:W-:Y:S04]  /*26d30*/  @!P3 STG.E.U8 desc[UR14][R30.64+0x88], R7 ;  /* 0x000088071e00b986 */ /* 0x0001e8000c10110e */
[----:B------:R1:W-:Y:S01]  /*26d40*/  @!P2 STG.E.U8 desc[UR14][R30.64+0x89], R9 ;  /* 0x000089091e00a986 */ /* 0x0003e2000c10110e */
[----:B0-----:R-:W-:-:S02]  /*26d50*/  F2FP.SATFINITE.E4M3.F32.PACK_AB_MERGE_C R7, RZ, R2, RZ ;  /* 0x00000002ff07723e */ /* 0x001fc400048070ff */
[----:B-1----:R-:W-:Y:S01]  /*26d60*/  F2FP.SATFINITE.E4M3.F32.PACK_AB_MERGE_C R9, RZ, R3, RZ ;  /* 0x00000003ff09723e */ /* 0x002fe200048070ff */
[----:B------:R-:W-:Y:S02]  /*26d70*/  FMUL R4, R38, UR20 ;  /* 0x0000001426047c20 */ /* 0x000fe40008400000 */
[----:B------:R-:W4:Y:S03]  /*26d80*/  LDL.LU R38, [R1+0x394] ;  /* 0x0003940001267983 */ /* 0x000f260000300800 */
[----:B------:R-:W-:Y:S01]  /*26d90*/  F2FP.SATFINITE.E4M3.F32.PACK_AB_MERGE_C R13, RZ, R4, RZ ;  /* 0x00000004ff0d723e */ /* 0x000fe200048070ff */
[----:B------:R-:W-:Y:S02]  /*26da0*/  FMUL R5, R37, UR20 ;  /* 0x0000001425057c20 */ /* 0x000fe40008400000 */
[----:B------:R-:W4:Y:S01]  /*26db0*/  LDL.LU R37, [R1+0x398] ;  /* 0x0003980001257983 */ /* 0x000f220000300800 */
[----:B------:R-:W-:-:S03]  /*26dc0*/  FMUL R2, R36, UR20 ;  /* 0x0000001424027c20 */ /* 0x000fc60008400000 */
[----:B------:R-:W4:Y:S01]  /*26dd0*/  LDL.LU R36, [R1+0x39c] ;  /* 0x00039c0001247983 */ /* 0x000f220000300800 */
[----:B--2---:R-:W-:-:S03]  /*26de0*/  FMUL R3, R35, UR20 ;  /* 0x0000001423037c20 */ /* 0x004fc60008400000 */
[----:B------:R-:W2:Y:S01]  /*26df0*/  LDL.LU R35, [R1+0x3a0] ;  /* 0x0003a00001237983 */ /* 0x000ea20000300800 */
        /* <DEDUP_REMOVED lines=9> */
[----:B------:R0:W-:Y:S01]  /*26e90*/  @!P6 STG.E.U8 desc[UR14][R28.64+0x89], R7 ;  /* 0x000089071c00e986 */ /* 0x0001e2000c10110e */
[----:B------:R-:W-:-:S03]  /*26ea0*/  ISETP.LT.OR P6, PT, R0, 0x92, !P0 ;  /* 0x000000920000780c */ /* 0x000fc600047c1670 */
[----:B------:R-:W-:Y:S01]  /*26eb0*/  @!P5 STG.E.U8 desc[UR14][R28.64+0x88], R11 ;  /* 0x0000880b1c00d986 */ /* 0x000fe2000c10110e */
[----:B------:R-:W-:-:S03]  /*26ec0*/  ISETP.LT.OR P5, PT, R0, 0x91, !P0 ;  /* 0x000000910000780c */ /* 0x000fc600047a1670 */
[----:B------:R1:W-:Y:S01]  /*26ed0*/  @!P3 STG.E.U8 desc[UR14][R30.64+0x90], R9 ;  /* 0x000090091e00b986 */ /* 0x0003e2000c10110e */
[C---:B------:R-:W-:Y:S02]  /*26ee0*/  ISETP.LT.OR P3, PT, R0.reuse, 0x99, !P1 ;  /* 0x000000990000780c */ /* 0x040fe40004f61670 */
[----:B0-----:R-:W-:Y:S01]  /*26ef0*/  F2FP.SATFINITE.E4M3.F32.PACK_AB_MERGE_C R7, RZ, R2, RZ ;  /* 0x00000002ff07723e */ /* 0x001fe200048070ff */
[----:B------:R-:W-:Y:S01]  /*26f00*/  @!P2 STG.E.U8 desc[UR14][R30.64+0x91], R13 ;  /* 0x0000910d1e00a986 */ /* 0x000fe2000c10110e */
[----:B------:R-:W-:Y:S02]  /*26f10*/  ISETP.LT.OR P2, PT, R0, 0x9a, !P1 ;  /* 0x0000009a0000780c */ /* 0x000fe40004f41670 */
        /* <DEDUP_REMOVED lines=86> */
[----:B------:R0:W-:Y:S01]  /*27480*/  @!P6 STG.E.U8 desc[UR14][R28.64+0xb1], R7 ;  /* 0x0000b1071c00e986 */ /* 0x0001e2000c10110e */
[----:B------:R-:W-:-:S03]  /*27490*/  ISETP.LT.OR P6, PT, R0, 0xba, !P0 ;  /* 0x000000ba0000780c */ /* 0x000fc600047c1670 */
[----:B------:R-:W4:Y:S04]  /*274a0*/  LDL.LU R39, [R1+0x3f0] ;  /* 0x0003f00001277983 */ /* 0x000f280000300800 */
        /* <DEDUP_REMOVED lines=33> */
[----:B------:R0:W-:Y:S01]  /*276c0*/  @!P6 STG.E.U8 desc[UR14][R28.64+0xc1], R7 ;  /* 0x0000c1071c00e986 */ /* 0x0001e2000c10110e */
[----:B------:R-:W-:-:S03]  /*276d0*/  ISETP.LT.OR P6, PT, R0, 0xca, !P0 ;  /* 0x000000ca0000780c */ /* 0x000fc600047c1670 */
[----:B------:R-:W4:Y:S01]  /*276e0*/  LDL.LU R40, [R1+0x40c] ;  /* 0x00040c0001287983 */ /* 0x000f220000300800 */
[----:B------:R-:W-:Y:S01]  /*276f0*/  F2FP.SATFINITE.E4M3.F32.PACK_AB_MERGE_C R13, RZ, R4, RZ ;  /* 0x00000004ff0d723e */ /* 0x000fe200048070ff */
        /* <DEDUP_REMOVED lines=24> */
[C---:B------:R-:W-:Y:S01]  /*27880*/  ISETP.LT.OR P3, PT, R0.reuse, 0xd1, !P1 ;  /* 0x000000d10000780c */ /* 0x040fe20004f61670 */
[----:B------:R-:W4:Y:S01]  /*27890*/  LDL.LU R42, [R1+0x42c] ;  /* 0x00042c00012a7983 */ /* 0x000f220000300800 */
[C---:B------:R-:W-:Y:S02]  /*278a0*/  ISETP.LT.OR P2, PT, R0.reuse, 0xd2, !P1 ;  /* 0x000000d20000780c */ /* 0x040fe40004f41670 */
[----:B------:R-:W-:Y:S02]  /*278b0*/  ISETP.LT.OR P6, PT, R0, 0xd2, !P0 ;  /* 0x000000d20000780c */ /* 0x000fe400047c1670 */
[----:B------:R-:W-:-:S05]  /*278c0*/  F2FP.SATFINITE.E4M3.F32.PACK_AB_MERGE_C R5, RZ, R5, RZ ;  /* 0x00000005ff05723e */ /* 0x000fca00048070ff */
[----:B------:R0:W-:Y:S01]  /*278d0*/  @!P5 STG.E.U8 desc[UR14][R28.64+0xc8], R5 ;  /* 0x0000c8051c00d986 */ /* 0x0001e2000c10110e */
[----:B------:R-:W-:-:S03]  /*278e0*/  ISETP.LT.OR P5, PT, R0, 0xd1, !P0 ;  /* 0x000000d10000780c */ /* 0x000fc600047a1670 */
[----:B------:R-:W-:Y:S01]  /*278f0*/  @!P3 STG.E.U8 desc[UR14][R30.64+0xd0], R9 ;  /* 0x0000d0091e00b986 */ /* 0x000fe2000c10110e */
[----:B------:R-:W-:-:S03]  /*27900*/  ISETP.LT.OR P3, PT, R0, 0xd9, !P1 ;  /* 0x000000d90000780c */ /* 0x000fc60004f61670 */
[----:B------:R1:W-:Y:S01]  /*27910*/  @!P2 STG.E.U8 desc[UR14][R30.64+0xd1], R11 ;  /* 0x0000d10b1e00a986 */ /* 0x0003e2000c10110e */
[----:B0-----:R-:W-:Y:S02]  /*27920*/  F2FP.SATFINITE.E4M3.F32.PACK_AB_MERGE_C R5, RZ, R3, RZ ;  /* 0x00000003ff05723e */ /* 0x001fe400048070ff */
[----:B------:R-:W-:-:S03]  /*27930*/  ISETP.LT.OR P2, PT, R0, 0xda, !P1 ;  /* 0x000000da0000780c */ /* 0x000fc60004f41670 */
[----:B------:R-:W-:Y:S01]  /*27940*/  @!P6 STG.E.U8 desc[UR14][R28.64+0xd1], R5 ;  /* 0x0000d1051c00e986 */ /* 0x000fe2000c10110e */
[----:B-1----:R-:W-:Y:S02]  /*27950*/  F2FP.SATFINITE.E4M3.F32.PACK_AB_MERGE_C R11, RZ, R2, RZ ;  /* 0x00000002ff0b723e */ /* 0x002fe400048070ff */
[----:B------:R-:W-:Y:S01]  /*27960*/  ISETP.LT.OR P6, PT, R0, 0xda, !P0 ;  /* 0x000000da0000780c */ /* 0x000fe200047c1670 */
[----:B------:R-:W-:Y:S02]  /*27970*/  FMUL R2, R40, UR20 ;  /* 0x0000001428027c20 */ /* 0x000fe40008400000 */
[----:B------:R-:W4:Y:S01]  /*27980*/  LDL.LU R40, [R1+0x430] ;  /* 0x0004300001287983 */ /* 0x000f220000300800 */
[----:B------:R-:W-:-:S03]  /*27990*/  FMUL R3, R39, UR20 ;  /* 0x0000001427037c20 */ /* 0x000fc60008400000 */
[----:B------:R-:W4:Y:S01]  /*279a0*/  LDL.LU R39, [R1+0x434] ;  /* 0x0004340001277983 */ /* 0x000f220000300800 */
[----:B------:R-:W-:-:S03]  /*279b0*/  F2FP.SATFINITE.E4M3.F32.PACK_AB_MERGE_C R9, RZ, R4, RZ ;  /* 0x00000004ff09723e */ /* 0x000fc600048070ff */
        /* <DEDUP_REMOVED lines=13> */
[----:B--2---:R-:W-:Y:S01]  /*27a90*/  FMUL R3, R35, UR20 ;  /* 0x0000001423037c20 */ /* 0x004fe20008400000 */
[----:B0-----:R-:W-:Y:S02]  /*27aa0*/  F2FP.SATFINITE.E4M3.F32.PACK_AB_MERGE_C R7, RZ, R2, RZ ;  /* 0x00000002ff07723e */ /* 0x001fe400048070ff */
        /* <DEDUP_REMOVED lines=15> */
[----:B------:R-:W-:Y:S02]  /*27ba0*/  F2FP.SATFINITE.E4M3.F32.PACK_AB_MERGE_C R5, RZ, R5, RZ ;  /* 0x00000005ff05723e */ /* 0x000fe400048070ff */
[----:B0-----:R-:W-:Y:S01]  /*27bb0*/  F2FP.SATFINITE.E4M3.F32.PACK_AB_MERGE_C R11, RZ, R4, RZ ;  /* 0x00000004ff0b723e */ /* 0x001fe200048070ff */
[----:B------:R0:W-:Y:S01]  /*27bc0*/  @!P6 STG.E.U8 desc[UR14][R28.64+0xe1], R7 ;  /* 0x0000e1071c00e986 */ /* 0x0001e2000c10110e */
[C---:B------:R-:W-:Y:S02]  /*27bd0*/  ISETP.LT.OR P6, PT, R0.reuse, 0xea, !P0 ;  /* 0x000000ea0000780c */ /* 0x040fe400047c1670 */
[----:B-1----:R-:W-:Y:S01]  /*27be0*/  F2FP.SATFINITE.E4M3.F32.PACK_AB_MERGE_C R9, RZ, R3, RZ ;  /* 0x00000003ff09723e */ /* 0x002fe200048070ff */
[----:B------:R1:W-:Y:S01]  /*27bf0*/  @!P5 STG.E.U8 desc[UR14][R28.64+0xe0], R5 ;  /* 0x0000e0051c00d986 */ /* 0x0003e2000c10110e */
[----:B------:R-:W-:-:S03]  /*27c00*/  ISETP.LT.OR P5, PT, R0, 0xe9, !P0 ;  /* 0x000000e90000780c */ /* 0x000fc600047a1670 */
[----:B------:R-:W-:Y:S01]  /*27c10*/  @!P2 STG.E.U8 desc[UR14][R30.64+0xe9], R11 ;  /* 0x0000e90b1e00a986 */ /* 0x000fe2000c10110e */
[----:B------:R-:W-:Y:S01]  /*27c20*/  ISETP.LT.OR P2, PT, R0, 0xf2, !P1 ;  /* 0x000000f20000780c */ /* 0x000fe20004f41670 */
[----:B------:R-:W-:Y:S02]  /*27c30*/  FMUL R3, R42, UR20 ;  /* 0x000000142a037c20 */ /* 0x000fe40008400000 */
[----:B------:R1:W-:Y:S01]  /*27c40*/  @!P3 STG.E.U8 desc[UR14][R30.64+0xe8], R9 ;  /* 0x0000e8091e00b986 */ /* 0x0003e2000c10110e */
[----:B------:R-:W-:Y:S02]  /*27c50*/  ISETP.LT.OR P3, PT, R0, 0xf1, !P1 ;  /* 0x000000f10000780c */ /* 0x000fe40004f61670 */
[----:B------:R-:W-:Y:S01]  /*27c60*/  F2FP.SATFINITE.E4M3.F32.PACK_AB_MERGE_C R13, RZ, R2, RZ ;  /* 0x00000002ff0d723e */ /* 0x000fe200048070ff */
[----:B------:R-:W-:Y:S01]  /*27c70*/  FMUL R4, R39, UR20 ;  /* 0x0000001427047c20 */ /* 0x000fe20008400000 */
[----:B------:R-:W-:Y:S01]  /*27c80*/  FMUL R2, R40, UR20 ;  /* 0x0000001428027c20 */ /* 0x000fe20008400000 */
[----:B------:R-:W-:-:S03]  /*27c90*/  F2FP.SATFINITE.E4M3.F32.PACK_AB_MERGE_C R3, RZ, R3, RZ ;  /* 0x00000003ff03723e */ /* 0x000fc600048070ff */
[----:B0-----:R-:W-:Y:S02]  /*27ca0*/  F2FP.SATFINITE.E4M3.F32.PACK_AB_MERGE_C R7, RZ, R4, RZ ;  /* 0x00000004ff07723e */ /* 0x001fe400048070ff */
[----:B-1----:R-:W-:Y:S01]  /*27cb0*/  F2FP.SATFINITE.E4M3.F32.PACK_AB_MERGE_C R5, RZ, R2, RZ ;  /* 0x00000002ff05723e */ /* 0x002fe200048070ff */
[----:B------:R-:W-:Y:S01]  /*27cc0*/  @!P5 STG.E.U8 desc[UR14][R28.64+0xe8], R13 ;  /* 0x0000e80d1c00d986 */ /* 0x000fe2000c10110e */
[----:B------:R-:W-:-:S03]  /*27cd0*/  ISETP.LT.OR P5, PT, R0, 0xf1, !P0 ;  /* 0x000000f10000780c */ /* 0x000fc600047a1670 */
[----:B------:R2:W-:Y:S01]  /*27ce0*/  @!P6 STG.E.U8 desc[UR14][R28.64+0xe9], R3 ;  /* 0x0000e9031c00e986 */ /* 0x0005e2000c10110e */
[----:B------:R-:W-:-:S03]  /*27cf0*/  ISETP.LT.OR P6, PT, R0, 0xf2, !P0 ;  /* 0x000000f20000780c */ /* 0x000fc600047c1670 */
[----:B------:R0:W-:Y:S01]  /*27d00*/  @!P2 STG.E.U8 desc[UR14][R30.64+0xf1], R7 ;  /* 0x0000f1071e00a986 */ /* 0x0001e2000c10110e */
[C---:B------:R-:W-:Y:S02]  /*27d10*/  ISETP.LT.OR P2, PT, R0.reuse, 0xf9, !P1 ;  /* 0x000000f90000780c */ /* 0x040fe40004f41670 */
[C---:B------:R-:W-:Y:S01]  /*27d20*/  ISETP.LT.OR P1, PT, R0.reuse, 0xfa, !P1 ;  /* 0x000000fa0000780c */ /* 0x040fe20004f21670 */
[----:B------:R4:W-:Y:S01]  /*27d30*/  @!P3 STG.E.U8 desc[UR14][R30.64+0xf0], R5 ;  /* 0x0000f0051e00b986 */ /* 0x0009e2000c10110e */
[C---:B------:R-:W-:Y:S02]  /*27d40*/  ISETP.LT.OR P3, PT, R0.reuse, 0xf9, !P0 ;  /* 0x000000f90000780c */ /* 0x040fe40004761670 */
[----:B------:R-:W-:Y:S01]  /*27d50*/  ISETP.LT.OR P0, PT, R0, 0xfa, !P0 ;  /* 0x000000fa0000780c */ /* 0x000fe20004701670 */
[----:B------:R-:W-:-:S05]  /*27d60*/  FMUL R2, R38, UR20 ;  /* 0x0000001426027c20 */ /* 0x000fca0008400000 */
[----:B------:R-:W-:-:S05]  /*27d70*/  F2FP.SATFINITE.E4M3.F32.PACK_AB_MERGE_C R9, RZ, R2, RZ ;  /* 0x00000002ff09723e */ /* 0x000fca00048070ff */
[----:B------:R1:W-:Y:S01]  /*27d80*/  @!P5 STG.E.U8 desc[UR14][R28.64+0xf0], R9 ;  /* 0x0000f0091c00d986 */ /* 0x0003e2000c10110e */
[----:B------:R-:W-:Y:S01]  /*27d90*/  FMUL R0, R37, UR20 ;  /* 0x0000001425007c20 */ /* 0x000fe20008400000 */
[----:B------:R-:W-:Y:S01]  /*27da0*/  FMUL R2, R36, UR20 ;  /* 0x0000001424027c20 */ /* 0x000fe20008400000 */
[----:B--2---:R-:W-:-:S03]  /*27db0*/  FMUL R3, R35, UR20 ;  /* 0x0000001423037c20 */ /* 0x004fc60008400000 */
[----:B0-----:R-:W-:Y:S02]  /*27dc0*/  F2FP.SATFINITE.E4M3.F32.PACK_AB_MERGE_C R7, RZ, R0, RZ ;  /* 0x00000000ff07723e */ /* 0x001fe400048070ff */
[----:B------:R-:W-:Y:S02]  /*27dd0*/  F2FP.SATFINITE.E4M3.F32.PACK_AB_MERGE_C R11, RZ, R2, RZ ;  /* 0x00000002ff0b723e */ /* 0x000fe400048070ff */
[----:B------:R-:W-:Y:S01]  /*27de0*/  F2FP.SATFINITE.E4M3.F32.PACK_AB_MERGE_C R3, RZ, R3, RZ ;  /* 0x00000003ff03723e */ /* 0x000fe200048070ff */
[----:B------:R1:W-:Y:S04]  /*27df0*/  @!P6 STG.E.U8 desc[UR14][R28.64+0xf1], R7 ;  /* 0x0000f1071c00e986 */ /* 0x0003e8000c10110e */
[----:B------:R1:W-:Y:S04]  /*27e00*/  @!P2 STG.E.U8 desc[UR14][R30.64+0xf8], R11 ;  /* 0x0000f80b1e00a986 */ /* 0x0003e8000c10110e */
[----:B------:R1:W-:Y:S01]  /*27e10*/  @!P1 STG.E.U8 desc[UR14][R30.64+0xf9], R3 ;  /* 0x0000f9031e009986 */ /* 0x0003e2000c10110e */
[----:B---3--:R-:W-:Y:S01]  /*27e20*/  FMUL R4, R33, UR20 ;  /* 0x0000001421047c20 */ /* 0x008fe20008400000 */
[----:B----4-:R-:W-:-:S04]  /*27e30*/  FMUL R5, R32, UR20 ;  /* 0x0000001420057c20 */ /* 0x010fc80008400000 */
[----:B------:R-:W-:Y:S02]  /*27e40*/  F2FP.SATFINITE.E4M3.F32.PACK_AB_MERGE_C R13, RZ, R4, RZ ;  /* 0x00000004ff0d723e */ /* 0x000fe400048070ff */
[----:B------:R-:W-:-:S03]  /*27e50*/  F2FP.SATFINITE.E4M3.F32.PACK_AB_MERGE_C R5, RZ, R5, RZ ;  /* 0x00000005ff05723e */ /* 0x000fc600048070ff */
[----:B------:R1:W-:Y:S04]  /*27e60*/  @!P3 STG.E.U8 desc[UR14][R28.64+0xf8], R13 ;  /* 0x0000f80d1c00b986 */ /* 0x0003e8000c10110e */
[----:B------:R1:W-:Y:S02]  /*27e70*/  @!P0 STG.E.U8 desc[UR14][R28.64+0xf9], R5 ;  /* 0x0000f9051c008986 */ /* 0x0003e4000c10110e */
.L_x_551:
[----:B------:R-:W-:Y:S05]  /*27e80*/  BSYNC B0 ;  /* 0x0000000000007941 */ /* 0x000fea0003800000 */
.L_x_37:
[----:B-12---:R-:W2:Y:S04]  /*27e90*/  LDL.LU R3, [R1+0x458] ;  /* 0x0004580001037983 */ /* 0x006ea80000300800 */
[----:B-----5:R-:W2:Y:S01]  /*27ea0*/  LDL.LU R2, [R1+0x45c] ;  /* 0x00045c0001027983 */ /* 0x020ea20000300800 */
[----:B------:R-:W-:Y:S01]  /*27eb0*/  ULDC UR6, c[0x0][0xc] ;  /* 0x0000030000067ab9 */ /* 0x000fe20000000800 */
[----:B------:R-:W-:Y:S01]  /*27ec0*/  ULDC UR7, c[0x0][0x10] ;  /* 0x0000040000077ab9 */ /* 0x000fe20000000800 */
[----:B---34-:R-:W2:Y:S01]  /*27ed0*/  LDC R5, c[0x0][0x14] ;  /* 0x00000500ff057b82 */ /* 0x018ea20000000800 */
[----:B------:R-:W-:Y:S01]  /*27ee0*/  UIMAD.WIDE.U32 UR6, UR6, UR7, URZ ;  /* 0x00000007060672a5 */ /* 0x000fe2000f8e003f */
[----:B------:R-:W-:Y:S01]  /*27ef0*/  PRMT R0, RZ, 0x7610, R0 ;  /* 0x00007610ff007816 */ /* 0x000fe20000000000 */
[----:B------:R-:W-:-:S04]  /*27f00*/  UMOV UR9, 0xffffffff ;  /* 0xffffffff00097882 */ /* 0x000fc80000000000 */
[----:B--2---:R-:W-:-:S04]  /*27f10*/  IMAD.WIDE.U32 R2, R5, UR6, R2 ;  /* 0x0000000605027c25 */ /* 0x004fc8000f8e0002 */
[----:B------:R-:W-:Y:S01]  /*27f20*/  IMAD R5, R5, UR7, RZ ;  /* 0x0000000705057c24 */ /* 0x000fe2000f8e02ff */
[----:B------:R-:W-:Y:S01]  /*27f30*/  ULDC.64 UR6, c[0x0][0x650] ;  /* 0x0001940000067ab9 */ /* 0x000fe20000000a00 */
[----:B------:R-:W-:Y:S01]  /*27f40*/  IMAD.MOV.U32 R11, RZ, RZ, R2 ;  /* 0x000000ffff0b7224 */ /* 0x000fe200078e0002 */
[----:B------:R-:W-:Y:S01]  /*27f50*/  ISETP.GE.U32.AND P0, PT, R2, UR6, PT ;  /* 0x0000000602007c0c */ /* 0x000fe2000bf06070 */
[----:B------:R-:W-:Y:S02]  /*27f60*/  IMAD.IADD R13, R3, 0x1, R5 ;  /* 0x00000001030d7824 */ /* 0x000fe400078e0205 */
[----:B------:R-:W-:-:S03]  /*27f70*/  IMAD.MOV.U32 R2, RZ, RZ, -0x1 ;  /* 0xffffffffff027424 */ /* 0x000fc600078e00ff */
[----:B------:R1:W-:Y:S01]  /*27f80*/  STL [R1+0x458], R13 ;  /* 0x0004580d01007387 */ /* 0x0003e20000100800 */
[----:B------:R-:W-:-:S03]  /*27f90*/  ISETP.GE.U32.AND.EX P0, PT, R13, UR7, PT, P0 ;  /* 0x000000070d007c0c */ /* 0x000fc6000bf06100 */
[----:B------:R1:W-:Y:S04]  /*27fa0*/  STL [R1+0x45c], R11 ;  /* 0x00045c0b01007387 */ /* 0x0003e80000100800 */
[----:B------:R1:W-:Y:S06]  /*27fb0*/  STL [R1+0x460], R2 ;  /* 0x0004600201007387 */ /* 0x0003ec0000100800 */
[----:B------:R-:W-:Y:S05]  /*27fc0*/  @P0 BRA `(.L_x_552) ;  /* 0x0000000400740947 */ /* 0x000fea0003800000 */
[----:B------:R-:W2:Y:S01]  /*27fd0*/  S2R R8, SR_CTAID.X ;  /* 0x0000000000087919 */ /* 0x000ea20000002500 */
[----:B------:R-:W-:Y:S01]  /*27fe0*/  ULDC.64 UR18, c[0x0][0x628] ;  /* 0x00018a0000127ab9 */ /* 0x000fe20000000a00 */
[----:B------:R-:W3:Y:S01]  /*27ff0*/  LDC R9, c[0x0][0x144] ;  /* 0x00005100ff097b82 */ /* 0x000ee20000000800 */
[----:B------:R-:W-:Y:S01]  /*28000*/  ULDC UR6, c[0x0][0x150] ;  /* 0x0000540000067ab9 */ /* 0x000fe20000000800 */
[----:B------:R-:W4:Y:S01]  /*28010*/  S2R R12, SR_CTAID.Y ;  /* 0x00000000000c7919 */ /* 0x000f220000002600 */
[----:B------:R-:W-:Y:S01]  /*28020*/  ISETP.NE.U32.AND P0, PT, RZ, UR18, PT ;  /* 0x00000012ff007c0c */ /* 0x000fe2000bf05070 */
[----:B------:R-:W-:Y:S01]  /*28030*/  ULDC UR23, c[0x0][0x630] ;  /* 0x00018c0000177ab9 */ /* 0x000fe20000000800 */
[----:B------:R-:W-:Y:S02]  /*28040*/  R2UR UR16, R11 ;  /* 0x000000000b1072ca */ /* 0x000fe400000e0000 */
[----:B------:R-:W-:Y:S01]  /*28050*/  ISETP.NE.AND.EX P0, PT, RZ, UR19, PT, P0 ;  /* 0x00000013ff007c0c */ /* 0x000fe2000bf05300 */
[----:B0-----:R-:W0:Y:S01]  /*28060*/  LDC.64 R6, c[0x0][0x620] ;  /* 0x00018800ff067b82 */ /* 0x001e220000000a00 */
[----:B------:R-:W-:-:S02]  /*28070*/  R2UR UR17, R13 ;  /* 0x000000000d1172ca */ /* 0x000fc400000e0000 */
[----:B--2---:R-:W-:-:S05]  /*28080*/  I2FP.F32.U32 R0, R8 ;  /* 0x0000000800007245 */ /* 0x004fca0000201000 */
[----:B------:R-:W-:-:S06]  /*28090*/  FMUL R0, R0, UR6 ;  /* 0x0000000600007c20 */ /* 0x000fcc0008400000 */
[----:B------:R-:W2:Y:S01]  /*280a0*/  F2I.U32.TRUNC.NTZ R0, R0 ;  /* 0x0000000000007305 */ /* 0x000ea2000020f000 */
[----:B----4-:R-:W-:Y:S05]  /*280b0*/  @!P0 BRA `(.L_x_553) ;  /* 0x0000000000308947 */ /* 0x010fea0003800000 */
        /* <DEDUP_REMOVED lines=12> */
.L_x_553:
[----:B------:R-:W-:Y:S01]  /*28180*/  USHF.R.U64 UR9, UR16, UR23, UR17 ;  /* 0x0000001710097299 */ /* 0x000fe20008001211 */
[----:B------:R-:W4:Y:S01]  /*28190*/  LDC.64 R22, c[0x0][0x640] ;  /* 0x00019000ff167b82 */ /* 0x000f220000000a00 */
[----:B------:R-:W-:Y:S01]  /*281a0*/  USHF.R.U32.HI UR6, URZ, UR23, UR17 ;  /* 0x000000173f067299 */ /* 0x000fe20008011611 */
[----:B--2---:R-:W-:Y:S02]  /*281b0*/  IMAD.MOV R10, RZ, RZ, -R0 ;  /* 0x000000ffff0a7224 */ /* 0x004fe400078e0a00 */
[----:B-1----:R-:W-:Y:S01]  /*281c0*/  IMAD.MOV.U32 R2, RZ, RZ, R11 ;  /* 0x000000ffff027224 */ /* 0x002fe200078e000b */
[----:B------:R-:W-:Y:S01]  /*281d0*/  IADD3 R5, P0, RZ, -UR9, RZ ;  /* 0x80000009ff057c10 */ /* 0x000fe2000ff1e0ff */
[----:B---3--:R-:W-:Y:S02]  /*281e0*/  IMAD R18, R9, R10, R8 ;  /* 0x0000000a09127224 */ /* 0x008fe400078e0208 */
[----:B------:R-:W1:Y:S02]  /*281f0*/  LDC R4, c[0x0][0x618] ;  /* 0x00018600ff047b82 */ /* 0x000e640000000800 */
[----:B------:R-:W-:Y:S01]  /*28200*/  IMAD.X R3, RZ, RZ, ~UR6, P0 ;  /* 0x80000006ff037e24 */ /* 0x000fe200080e06ff */
[----:B------:R-:W-:-:S03]  /*28210*/  ULDC UR6, c[0x0][0x154] ;  /* 0x0000550000067ab9 */ /* 0x000fc60000000800 */
[-C--:B0-----:R-:W-:Y:S02]  /*28220*/  IMAD R0, R3, R6.reuse, RZ ;  /* 0x0000000603007224 */ /* 0x081fe400078e02ff */
[----:B------:R-:W0:Y:S01]  /*28230*/  LDC R14, c[0x0][0x608] ;  /* 0x00018200ff0e7b82 */ /* 0x000e220000000800 */
[----:B------:R-:W-:Y:S02]  /*28240*/  IMAD.MOV.U32 R3, RZ, RZ, R13 ;  /* 0x000000ffff037224 */ /* 0x000fe400078e000d */
[----:B------:R-:W-:-:S05]  /*28250*/  IMAD.WIDE.U32 R2, R5, R6, R2 ;  /* 0x0000000605027225 */ /* 0x000fca00078e0002 */
[----:B------:R-:W2:Y:S01]  /*28260*/  LDC R20, c[0x0][0x658] ;  /* 0x00019600ff147b82 */ /* 0x000ea20000000800 */
[----:B------:R-:W-:Y:S01]  /*28270*/  IMAD R5, R5, R7, R0 ;  /* 0x0000000705057224 */ /* 0x000fe200078e0200 */
[----:B------:R-:W-:Y:S01]  /*28280*/  I2FP.F32.U32 R0, R12 ;  /* 0x0000000c00007245 */ /* 0x000fe20000201000 */
[----:B------:R-:W-:Y:S01]  /*28290*/  IMAD.MOV.U32 R7, RZ, RZ, 0x1 ;  /* 0x00000001ff077424 */ /* 0x000fe200078e00ff */
[----:B----4-:R-:W-:Y:S01]  /*282a0*/  ISETP.NE.U32.AND P0, PT, R22, RZ, PT ;  /* 0x000000ff1600720c */ /* 0x010fe20003f05070 */
[----:B------:R-:W-:Y:S02]  /*282b0*/  IMAD.IADD R3, R3, 0x1, R5 ;  /* 0x0000000103037824 */ /* 0x000fe400078e0205 */
[----:B------:R-:W-:Y:S01]  /*282c0*/  FMUL R0, R0, UR6 ;  /* 0x0000000600007c20 */ /* 0x000fe20008400000 */
[----:B------:R-:W3:Y:S01]  /*282d0*/  LDC R15, c[0x0][0x148] ;  /* 0x00005200ff0f7b82 */ /* 0x000ee20000000800 */
[----:B------:R-:W-:Y:S01]  /*282e0*/  ISETP.NE.AND.EX P0, PT, R23, RZ, PT, P0 ;  /* 0x000000ff1700720c */ /* 0x000fe20003f05300 */
[----:B------:R-:W-:Y:S01]  /*282f0*/  IMAD.MOV.U32 R5, RZ, RZ, -0x1 ;  /* 0xffffffffff057424 */ /* 0x000fe200078e00ff */
[-CC-:B-1----:R-:W-:Y:S01]  /*28300*/  SHF.R.U64 R10, R2, R4.reuse, R3.reuse ;  /* 0x00000004020a7219 */ /* 0x182fe20000001203 */
[----:B------:R1:W4:Y:S01]  /*28310*/  F2I.U32.TRUNC.NTZ R13, R0 ;  /* 0x00000000000d7305 */ /* 0x000322000020f000 */
[----:B------:R-:W-:-:S03]  /*28320*/  SHF.R.U32.HI R3, RZ, R4, R3 ;  /* 0x00000004ff037219 */ /* 0x000fc60000011603 */
[----:B------:R-:W1:Y:S01]  /*28330*/  LDC R16, c[0x0][0x600] ;  /* 0x00018000ff107b82 */ /* 0x000e620000000800 */
[-CC-:B0-----:R-:W-:Y:S02]  /*28340*/  SHF.R.U64 R8, R10, R14.reuse, R3.reuse ;  /* 0x0000000e0a087219 */ /* 0x181fe40000001203 */
[----:B------:R-:W-:-:S05]  /*28350*/  SHF.R.U32.HI R3, RZ, R14, R3 ;  /* 0x0000000eff037219 */ /* 0x000fca0000011603 */
[----:B------:R-:W0:Y:S01]  /*28360*/  LDC R17, c[0x0][0x648] ;  /* 0x00019200ff117b82 */ /* 0x000e220000000800 */
[-CC-:B--2---:R-:W-:Y:S02]  /*28370*/  SHF.R.U64 R11, R8, R20.reuse, R3.reuse ;  /* 0x00000014080b7219 */ /* 0x184fe40000001203 */
[-C--:B------:R-:W-:Y:S02]  /*28380*/  SHF.L.U32 R5, R5, R20.reuse, RZ ;  /* 0x0000001405057219 */ /* 0x080fe400000006ff */
[-C--:B------:R-:W-:Y:S01]  /*28390*/  SHF.R.U32.HI R3, RZ, R20.reuse, R3 ;  /* 0x00000014ff037219 */ /* 0x080fe20000011603 */
[----:B------:R-:W-:Y:S01]  /*283a0*/  IMAD.MOV.U32 R2, RZ, RZ, R11 ;  /* 0x000000ffff027224 */ /* 0x000fe200078e000b */
[----:B------:R-:W-:Y:S01]  /*283b0*/  SHF.L.U32 R20, R7, R20, RZ ;  /* 0x0000001407147219 */ /* 0x000fe200000006ff */
[----:B------:R-:W2:Y:S01]  /*283c0*/  LDC R19, c[0x0][0x638] ;  /* 0x00018e00ff137b82 */ /* 0x000ea20000000800 */
[----:B------:R-:W-:-:S07]  /*283d0*/  LOP3.LUT R41, RZ, R5, RZ, 0x33, !PT ;  /* 0x00000005ff297212 */ /* 0x000fce00078e33ff */
[----:B------:R-:W0:Y:S01]  /*283e0*/  LDC R21, c[0x0][0x610] ;  /* 0x00018400ff157b82 */ /* 0x000e220000000800 */
[----:B----4-:R-:W-:Y:S05]  /*283f0*/  @!P0 BRA `(.L_x_554) ;  /* 0x0000000000288947 */ /* 0x010fea0003800000 */
[----:B-1----:R-:W1:Y:S02]  /*28400*/  LDC R0, c[0x0][0x64c] ;  /* 0x00019300ff007b82 */ /* 0x002e640000000800 */
[----:B-1----:R-:W-:-:S05]  /*28410*/  IADD3 R7, P0, R11, R0, RZ ;  /* 0x000000000b077210 */ /* 0x002fca0007f1e0ff */
        /* <DEDUP_REMOVED lines=8> */
.L_x_554:
[----:B01----:R-:W-:Y:S01]  /*284a0*/  SHF.R.U64 R0, R2, R17, R3 ;  /* 0x0000001102007219 */ /* 0x003fe20000001203 */
[----:B------:R-:W-:Y:S01]  /*284b0*/  VIADD R3, R16, 0xffffffff ;  /* 0xffffffff10037836 */ /* 0x000fe20000000000 */
[----:B------:R-:W-:Y:S01]  /*284c0*/  LOP3.LUT R41, R8, R41, RZ, 0xc0, !PT ;  /* 0x0000002908297212 */ /* 0x000fe200078ec0ff */
[----:B------:R-:W-:Y:S02]  /*284d0*/  IMAD.MOV R13, RZ, RZ, -R13 ;  /* 0x000000ffff0d7224 */ /* 0x000fe400078e0a0d */
[----:B------:R-:W-:Y:S01]  /*284e0*/  IMAD.MOV R2, RZ, RZ, -R0 ;  /* 0x000000ffff027224 */ /* 0x000fe200078e0a00 */
[----:B------:R-:W-:Y:S01]  /*284f0*/  LOP3.LUT R3, R10, R3, RZ, 0xc0, !PT ;  /* 0x000000030a037212 */ /* 0x000fe200078ec0ff */
[----:B------:R-:W-:Y:S02]  /*28500*/  IMAD R41, R20, R0, R41 ;  /* 0x0000000014297224 */ /* 0x000fe400078e0229 */
[----:B---3--:R-:W-:Y:S02]  /*28510*/  @P4 IMAD R18, R15, R13, R12 ;  /* 0x0000000d0f124224 */ /* 0x008fe400078e020c */
[----:B--2---:R-:W-:-:S02]  /*28520*/  IMAD R0, R2, R19, R11 ;  /* 0x0000001302007224 */ /* 0x004fc400078e020b */
[----:B------:R-:W-:Y:S02]  /*28530*/  IMAD R41, R41, R21, R18 ;  /* 0x0000001529297224 */ /* 0x000fe400078e0212 */
[----:B------:R-:W-:Y:S02]  /*28540*/  IMAD R2, R0, R16, R3 ;  /* 0x0000001000027224 */ /* 0x000fe400078e0203 */
[----:B------:R-:W-:-:S03]  /*28550*/  IMAD.MOV.U32 R4, RZ, RZ, 0x1 ;  /* 0x00000001ff047424 */ /* 0x000fc600078e00ff */
[----:B------:R-:W-:Y:S02]  /*28560*/  SEL R3, R2, R41, !P4 ;  /* 0x0000002902037207 */ /* 0x000fe40006000000 */
[----:B------:R-:W-:Y:S02]  /*28570*/  PRMT R0, R4, 0x7610, R0 ;  /* 0x0000761004007816 */ /* 0x000fe40000000000 */
[----:B------:R-:W-:Y:S01]  /*28580*/  SEL R41, R41, R2, !P4 ;  /* 0x0000000229297207 */ /* 0x000fe20006000000 */
[----:B------:R2:W-:Y:S06]  /*28590*/  STL [R1+0x460], R3 ;  /* 0x0004600301007387 */ /* 0x0005ec0000100800 */
.L_x_552:
[----:B------:R3:W-:Y:S01]  /*285a0*/  STL [R1+0x464], R41 ;  /* 0x0004642901007387 */ /* 0x0007e20000100800 */
[----:B------:R-:W-:-:S13]  /*285b0*/  LOP3.LUT P0, RZ, R0, 0xff, RZ, 0xc0, !PT ;  /* 0x000000ff00ff7812 */ /* 0x000fda000780c0ff */
[----:B---3--:R-:W-:Y:S05]  /*285c0*/  @P0 BRA `(.L_x_555) ;  /* 0xfffffd8c004c0947 */ /* 0x008fea000383ffff */
[----:B------:R-:W-:Y:S05]  /*285d0*/  EXIT ;  /* 0x000000000000794d */ /* 0x000fea0003800000 */
.L_x_7:
[----:B------:R-:W2:Y:S01]  /*285e0*/  LDL R163, [R1+0x45c] ;  /* 0x00045c0001a37983 */ /* 0x000ea20000100800 */
[----:B------:R-:W-:-:S03]  /*285f0*/  ULDC.64 UR4, c[0x0][0x650] ;  /* 0x0001940000047ab9 */ /* 0x000fc60000000a00 */
[----:B------:R-:W3:Y:S01]  /*28600*/  LDL R162, [R1+0x458] ;  /* 0x0004580001a27983 */ /* 0x000ee20000100800 */
[----:B------:R-:W-:Y:S01]  /*28610*/  PRMT R6, RZ, 0x7610, R6 ;  /* 0x00007610ff067816 */ /* 0x000fe20000000006 */
[----:B------:R-:W-:Y:S02]  /*28620*/  IMAD.MOV.U32 R5, RZ, RZ, -0x1 ;  /* 0xffffffffff057424 */ /* 0x000fe400078e00ff */
[----:B------:R-:W-:Y:S02]  /*28630*/  IMAD.MOV.U32 R4, RZ, RZ, -0x1 ;  /* 0xffffffffff047424 */ /* 0x000fe400078e00ff */
[----:B0-----:R-:W-:Y:S01]  /*28640*/  IMAD.MOV.U32 R10, RZ, RZ, -0x1 ;  /* 0xffffffffff0a7424 */ /* 0x001fe200078e00ff */
[----:B--2---:R-:W-:-:S04]  /*28650*/  ISETP.GE.U32.AND P0, PT, R163, UR4, PT ;  /* 0x00000004a3007c0c */ /* 0x004fc8000bf06070 */
[----:B---3--:R-:W-:-:S13]  /*28660*/  ISETP.GE.U32.AND.EX P0, PT, R162, UR5, PT, P0 ;  /* 0x00000005a2007c0c */ /* 0x008fda000bf06100 */
[----:B------:R-:W-:Y:S05]  /*28670*/  @P0 BRA `(.L_x_556) ;  /* 0x00000004002c0947 */ /* 0x000fea0003800000 */
[----:B------:R-:W0:Y:S01]  /*28680*/  LDC.64 R14, c[0x0][0x628] ;  /* 0x00018a00ff0e7b82 */ /* 0x000e220000000a00 */
[----:B------:R-:W-:Y:S02]  /*28690*/  IMAD.MOV.U32 R8, RZ, RZ, R163 ;  /* 0x000000ffff087224 */ /* 0x000fe400078e00a3 */
[----:B------:R-:W-:-:S05]  /*286a0*/  IMAD.MOV.U32 R9, RZ, RZ, R162 ;  /* 0x000000ffff097224 */ /* 0x000fca00078e00a2 */
[----:B------:R-:W1:Y:S08]  /*286b0*/  LDC R10, c[0x0][0x630] ;  /* 0x00018c00ff0a7b82 */ /* 0x000e700000000800 */
[----:B------:R-:W2:Y:S01]  /*286c0*/  LDC.64 R16, c[0x0][0x620] ;  /* 0x00018800ff107b82 */ /* 0x000ea20000000a00 */
[----:B0-----:R-:W-:-:S04]  /*286d0*/  ISETP.NE.U32.AND P0, PT, R14, RZ, PT ;  /* 0x000000ff0e00720c */ /* 0x001fc80003f05070 */
[----:B------:R-:W-:-:S13]  /*286e0*/  ISETP.NE.AND.EX P0, PT, R15, RZ, PT, P0 ;  /* 0x000000ff0f00720c */ /* 0x000fda0003f05300 */
[----:B-12---:R-:W-:Y:S05]  /*286f0*/  @!P0 BRA `(.L_x_557) ;  /* 0x0000000000288947 */ /* 0x006fea0003800000 */
[----:B------:R-:W0:Y:S02]  /*28700*/  LDC R4, c[0x0][0x634] ;  /* 0x00018d00ff047b82 */ /* 0x000e240000000800 */
[----:B0-----:R-:W-:-:S05]  /*28710*/  IADD3 R9, P0, R163, R4, RZ ;  /* 0x00000004a3097210 */ /* 0x001fca0007f1e0ff */
        /* <DEDUP_REMOVED lines=8> */
.L_x_557:
[----:B------:R-:W0:Y:S01]  /*287a0*/  LDC.64 R20, c[0x0][0x640] ;  /* 0x00019000ff147b82 */ /* 0x000e220000000a00 */
[-CC-:B------:R-:W-:Y:S02]  /*287b0*/  SHF.R.U64 R14, R8, R10.reuse, R9.reuse ;  /* 0x0000000a080e7219 */ /* 0x180fe40000001209 */
[----:B------:R-:W-:Y:S02]  /*287c0*/  SHF.R.U32.HI R4, RZ, R10, R9 ;  /* 0x0000000aff047219 */ /* 0x000fe40000011609 */
[----:B------:R-:W-:-:S03]  /*287d0*/  IADD3 R7, P0, RZ, -R14, RZ ;  /* 0x8000000eff077210 */ /* 0x000fc60007f1e0ff */
[----:B------:R-:W1:Y:S02]  /*287e0*/  LDC R8, c[0x0][0x618] ;  /* 0x00018600ff087b82 */ /* 0x000e640000000800 */
[----:B------:R-:W-:Y:S02]  /*287f0*/  IMAD.X R5, RZ, RZ, ~R4, P0 ;  /* 0x000000ffff057224 */ /* 0x000fe400000e0e04 */
[----:B------:R-:W-:Y:S02]  /*28800*/  IMAD.MOV.U32 R4, RZ, RZ, R163 ;  /* 0x000000ffff047224 */ /* 0x000fe400078e00a3 */
[-C--:B------:R-:W-:Y:S02]  /*28810*/  IMAD R6, R5, R16.reuse, RZ ;  /* 0x0000001005067224 */ /* 0x080fe400078e02ff */
[----:B------:R-:W2:Y:S01]  /*28820*/  LDC R18, c[0x0][0x608] ;  /* 0x00018200ff127b82 */ /* 0x000ea20000000800 */
[----:B------:R-:W-:Y:S02]  /*28830*/  IMAD.MOV.U32 R5, RZ, RZ, R162 ;  /* 0x000000ffff057224 */ /* 0x000fe400078e00a2 */
[----:B------:R-:W-:-:S05]  /*28840*/  IMAD.WIDE.U32 R4, R7, R16, R4 ;  /* 0x0000001007047225 */ /* 0x000fca00078e0004 */
[----:B------:R-:W3:Y:S01]  /*28850*/  LDC R19, c[0x0][0x658] ;  /* 0x00019600ff137b82 */ /* 0x000ee20000000800 */
[----:B------:R-:W-:Y:S01]  /*28860*/  IMAD R7, R7, R17, R6 ;  /* 0x0000001107077224 */ /* 0x000fe200078e0206 */
[----:B0-----:R-:W-:Y:S01]  /*28870*/  ISETP.NE.U32.AND P0, PT, R20, RZ, PT ;  /* 0x000000ff1400720c */ /* 0x001fe20003f05070 */
[----:B------:R-:W-:Y:S02]  /*28880*/  IMAD.MOV.U32 R6, RZ, RZ, -0x1 ;  /* 0xffffffffff067424 */ /* 0x000fe400078e00ff */
[----:B------:R-:W-:Y:S01]  /*28890*/  IMAD.IADD R5, R5, 0x1, R7 ;  /* 0x0000000105057824 */ /* 0x000fe200078e0207 */
[----:B------:R-:W-:Y:S02]  /*288a0*/  ISETP.NE.AND.EX P0, PT, R21, RZ, PT, P0 ;  /* 0x000000ff1500720c */ /* 0x000fe40003f05300 */
[----:B------:R-:W0:Y:S02]  /*288b0*/  LDC R17, c[0x0][0x600] ;  /* 0x00018000ff117b82 */ /* 0x000e240000000800 */
[----:B-1----:R-:W-:-:S02]  /*288c0*/  SHF.R.U64 R10, R4, R8, R5 ;  /* 0x00000008040a7219 */ /* 0x002fc40000001205 */
[----:B------:R-:W-:-:S04]  /*288d0*/  SHF.R.U32.HI R5, RZ, R8, R5 ;  /* 0x00000008ff057219 */ /* 0x000fc80000011605 */
[----:B------:R-:W1:Y:S01]  /*288e0*/  LDC R22, c[0x0][0x648] ;  /* 0x00019200ff167b82 */ /* 0x000e620000000800 */
[-CC-:B--2---:R-:W-:Y:S02]  /*288f0*/  SHF.R.U64 R15, R10, R18.reuse, R5.reuse ;  /* 0x000000120a0f7219 */ /* 0x184fe40000001205 */
[----:B------:R-:W-:Y:S01]  /*28900*/  SHF.R.U32.HI R4, RZ, R18, R5 ;  /* 0x00000012ff047219 */ /* 0x000fe20000011605 */
[----:B------:R-:W-:-:S04]  /*28910*/  IMAD.MOV.U32 R18, RZ, RZ, 0x1 ;  /* 0x00000001ff127424 */ /* 0x000fc800078e00ff */
[----:B------:R-:W2:Y:S01]  /*28920*/  LDC R23, c[0x0][0x638] ;  /* 0x00018e00ff177b82 */ /* 0x000ea20000000800 */
[-CC-:B---3--:R-:W-:Y:S02]  /*28930*/  SHF.R.U64 R16, R15, R19.reuse, R4.reuse ;  /* 0x000000130f107219 */ /* 0x188fe40000001204 */
[-C--:B------:R-:W-:Y:S02]  /*28940*/  SHF.L.U32 R6, R6, R19.reuse, RZ ;  /* 0x0000001306067219 */ /* 0x080fe400000006ff */
[----:B------:R-:W-:Y:S01]  /*28950*/  SHF.R.U32.HI R5, RZ, R19, R4 ;  /* 0x00000013ff057219 */ /* 0x000fe20000011604 */
[----:B------:R-:W-:Y:S01]  /*28960*/  IMAD.MOV.U32 R4, RZ, RZ, R16 ;  /* 0x000000ffff047224 */ /* 0x000fe200078e0010 */
[----:B------:R-:W-:Y:S01]  /*28970*/  LOP3.LUT R24, RZ, R6, RZ, 0x33, !PT ;  /* 0x00000006ff187212 */ /* 0x000fe200078e33ff */
[----:B------:R-:W3:Y:S01]  /*28980*/  LDC R25, c[0x0][0x610] ;  /* 0x00018400ff197b82 */ /* 0x000ee20000000800 */
[----:B------:R-:W-:Y:S05]  /*28990*/  @!P0 BRA `(.L_x_558) ;  /* 0x0000000000288947 */ /* 0x000fea0003800000 */
        /* <DEDUP_REMOVED lines=10> */
.L_x_558:
[----:B-1----:R-:W-:Y:S01]  /*28a40*/  SHF.R.U64 R4, R4, R22, R5 ;  /* 0x0000001604047219 */ /* 0x002fe20000001205 */
[----:B0-----:R-:W-:Y:S01]  /*28a50*/  VIADD R7, R17, 0xffffffff ;  /* 0xffffffff11077836 */ /* 0x001fe20000000000 */
[----:B------:R-:W-:Y:S01]  /*28a60*/  SHF.L.U32 R18, R18, R19, RZ ;  /* 0x0000001312127219 */ /* 0x000fe200000006ff */
[----:B------:R-:W-:Y:S01]  /*28a70*/  @P4 IMAD R0, R11, R12, R2 ;  /* 0x0000000c0b004224 */ /* 0x000fe200078e0202 */
[----:B------:R-:W-:Y:S01]  /*28a80*/  LOP3.LUT R3, R15, R24, RZ, 0xc0, !PT ;  /* 0x000000180f037212 */ /* 0x000fe200078ec0ff */
[----:B------:R-:W-:Y:S01]  /*28a90*/  IMAD.MOV R5, RZ, RZ, -R4 ;  /* 0x000000ffff057224 */ /* 0x000fe200078e0a04 */
[----:B------:R-:W-:Y:S01]  /*28aa0*/  LOP3.LUT R7, R10, R7, RZ, 0xc0, !PT ;  /* 0x000000070a077212 */ /* 0x000fe200078ec0ff */
[----:B------:R-:W-:Y:S02]  /*28ab0*/  IMAD.MOV.U32 R6, RZ, RZ, 0x1 ;  /* 0x00000001ff067424 */ /* 0x000fe400078e00ff */
[----:B------:R-:W-:Y:S02]  /*28ac0*/  IMAD R3, R18, R4, R3 ;  /* 0x0000000412037224 */ /* 0x000fe400078e0203 */
[----:B--2---:R-:W-:-:S02]  /*28ad0*/  IMAD R2, R5, R23, R16 ;  /* 0x0000001705027224 */ /* 0x004fc400078e0210 */
[----:B---3--:R-:W-:Y:S02]  /*28ae0*/  IMAD R0, R3, R25, R0 ;  /* 0x0000001903007224 */ /* 0x008fe400078e0200 */
[----:B------:R-:W-:Y:S02]  /*28af0*/  IMAD R5, R2, R17, R7 ;  /* 0x0000001102057224 */ /* 0x000fe400078e0207 */
[----:B------:R-:W-:-:S03]  /*28b00*/  IMAD.MOV.U32 R10, RZ, RZ, R14 ;  /* 0x000000ffff0a7224 */ /* 0x000fc600078e000e */
[----:B------:R-:W-:Y:S02]  /*28b10*/  SEL R4, R5, R0, !P4 ;  /* 0x0000000005047207 */ /* 0x000fe40006000000 */
[----:B------:R-:W-:-:S07]  /*28b20*/  SEL R5, R0, R5, !P4 ;  /* 0x0000000500057207 */ /* 0x000fce0006000000 */
.L_x_556:
[----:B------:R-:W-:-:S08]  /*28b30*/  NOP ;  /* 0x0000000000007918 */ /* 0x000fd00000000000 */
[----:B------:R-:W0:-:S00]  /*28b40*/  USETMAXREG.DEALLOC.CTAPOOL 0x18 ;  /* 0x00000018000079c8 */ /* 0x000e0000080e0500 */
[----:B------:R-:W-:-:S13]  /*28b50*/  ISETP.NE.AND P0, PT, RZ, UR8, PT ;  /* 0x00000008ff007c0c */ /* 0x000fda000bf05270 */
[----:B------:R-:W-:Y:S05]  /*28b60*/  @P0 EXIT ;  /* 0x000000000000094d */ /* 0x000fea0003800000 */
[----:B0-----:R-:W-:Y:S01]  /*28b70*/  LOP3.LUT P0, RZ, R6, 0xff, RZ, 0xc0, !PT ;  /* 0x000000ff06ff7812 */ /* 0x001fe2000780c0ff */
[----:B------:R-:W-:Y:S02]  /*28b80*/  IMAD.MOV.U32 R6, RZ, RZ, 0x1 ;  /* 0x00000001ff067424 */ /* 0x000fe400078e00ff */
[----:B------:R-:W-:-:S10]  /*28b90*/  IMAD.MOV.U32 R7, RZ, RZ, RZ ;  /* 0x000000ffff077224 */ /* 0x000fd400078e00ff */
[----:B------:R-:W-:Y:S05]  /*28ba0*/  @!P0 BRA `(.L_x_559) ;  /* 0x0000000c00a48947 */ /* 0x000fea0003800000 */
[----:B------:R-:W0:Y:S01]  /*28bb0*/  LDC R0, c[0x0][0x28c] ;  /* 0x0000a300ff007b82 */ /* 0x000e220000000800 */
[----:B------:R-:W-:Y:S01]  /*28bc0*/  UMOV UR17, 0x1 ;  /* 0x0000000100117882 */ /* 0x000fe20000000000 */
[----:B------:R-:W-:Y:S01]  /*28bd0*/  ULDC UR9, c[0x0][0xc] ;  /* 0x0000030000097ab9 */ /* 0x000fe20000000800 */
[----:B------:R-:W-:Y:S01]  /*28be0*/  ULDC UR16, c[0x0][0x10] ;  /* 0x0000040000107ab9 */ /* 0x000fe20000000800 */
[----:B------:R-:W-:Y:S01]  /*28bf0*/  ULDC UR5, c[0x0][0x658] ;  /* 0x0001960000057ab9 */ /* 0x000fe20000000800 */
[----:B------:R-:W-:Y:S01]  /*28c00*/  UMOV UR7, 0xffffffff ;  /* 0xffffffff00077882 */ /* 0x000fe20000000000 */
[----:B------:R-:W-:Y:S01]  /*28c10*/  BSSY B0, `(.L_x_559) ;  /* 0x00000e2000007945 */ /* 0x000fe20003800000 */
[----:B------:R-:W-:Y:S01]  /*28c20*/  USHF.L.U32 UR7, UR7, UR5, URZ ;  /* 0x0000000507077299 */ /* 0x000fe2000800063f */
[----:B------:R-:W1:Y:S01]  /*28c30*/  S2UR UR8, SR_CgaCtaId ;  /* 0x00000000000879c3 */ /* 0x000e620000008800 */
[----:B------:R-:W-:Y:S01]  /*28c40*/  IMAD.MOV.U32 R9, RZ, RZ, 0x1 ;  /* 0x00000001ff097424 */ /* 0x000fe200078e00ff */
[----:B------:R-:W-:Y:S01]  /*28c50*/  ULDC UR4, c[0x0][0x600] ;  /* 0x0001800000047ab9 */ /* 0x000fe20000000800 */
[----:B------:R-:W-:Y:S01]  /*28c60*/  IMAD.MOV.U32 R6, RZ, RZ, 0x1 ;  /* 0x00000001ff067424 */ /* 0x000fe200078e00ff */
[----:B------:R-:W-:Y:S01]  /*28c70*/  UMOV UR18, 0x1111 ;  /* 0x0000111100127882 */ /* 0x000fe20000000000 */
[----:B------:R-:W-:Y:S01]  /*28c80*/  IMAD.MOV.U32 R7, RZ, RZ, RZ ;  /* 0x000000ffff077224 */ /* 0x000fe200078e00ff */
[----:B------:R-:W-:-:S02]  /*28c90*/  USHF.L.U32 UR5, UR17, UR5, URZ ;  /* 0x0000000511057299 */ /* 0x000fc4000800063f */
[----:B------:R-:W-:Y:S02]  /*28ca0*/  ULOP3.LUT UR27, UR13, 0x2, URZ, 0xfc, !UPT ;  /* 0x000000020d1b7892 */ /* 0x000fe4000f8efc3f */
[----:B------:R-:W-:Y:S02]  /*28cb0*/  UIADD3 UR4, UR4, -0x1, URZ ;  /* 0xffffffff04047890 */ /* 0x000fe4000fffe03f */
[----:B------:R-:W-:Y:S01]  /*28cc0*/  ULOP3.LUT UR7, URZ, UR7, URZ, 0x33, !UPT ;  /* 0x000000073f077292 */ /* 0x000fe2000f8e333f */
[----:B------:R-:W-:Y:S01]  /*28cd0*/  ULDC.64 UR32, c[0x0][0x198] ;  /* 0x0000660000207ab9 */ /* 0x000fe20000000a00 */
[----:B0-----:R-:W-:-:S05]  /*28ce0*/  VIADD R0, R0, 0x7f ;  /* 0x0000007f00007836 */ /* 0x001fca0000000000 */
[----:B------:R-:W-:Y:S01]  /*28cf0*/  SHF.R.S32.HI R3, RZ, 0x1f, R0 ;  /* 0x0000001fff037819 */ /* 0x000fe20000011400 */
[----:B-1----:R-:W-:-:S03]  /*28d00*/  USHF.R.U32.HI UR28, URZ, 0x2, UR8 ;  /* 0x000000023f1c7899 */ /* 0x002fc60008011608 */
[----:B------:R-:W-:Y:S01]  /*28d10*/  LEA.HI R0, R3, R0, RZ, 0x7 ;  /* 0x0000000003007211 */ /* 0x000fe200078f38ff */
[----:B------:R-:W-:Y:S02]  /*28d20*/  ULOP3.LUT UR10, UR8, 0x3, URZ, 0xc0, !UPT ;  /* 0x00000003080a7892 */ /* 0x000fe4000f8ec03f */
[----:B------:R-:W-:Y:S01]  /*28d30*/  USHF.L.U32 UR6, UR8, 0x6, URZ ;  /* 0x0000000608067899 */ /* 0x000fe2000800063f */
[----:B------:R-:W-:Y:S01]  /*28d40*/  SHF.R.S32.HI R0, RZ, 0x7, R0 ;  /* 0x00000007ff007819 */ /* 0x000fe20000011400 */
[----:B------:R-:W-:Y:S02]  /*28d50*/  USHF.L.U32 UR29, UR8, 0xd, URZ ;  /* 0x0000000d081d7899 */ /* 0x000fe4000800063f */
[----:B------:R-:W-:Y:S02]  /*28d60*/  ULOP3.LUT UR8, UR8, 0xfffffffc, URZ, 0xc0, !UPT ;  /* 0xfffffffc08087892 */ /* 0x000fe4000f8ec03f */
[----:B------:R-:W-:Y:S01]  /*28d70*/  UISETP.GT.U32.AND UP0, UPT, UR10, 0xffff, UPT ;  /* 0x0000ffff0a00788c */ /* 0x000fe2000bf04070 */
[----:B------:R-:W-:Y:S01]  /*28d80*/  VIADD R15, R0, 0x1 ;  /* 0x00000001000f7836 */ /* 0x000fe20000000000 */
[----:B------:R-:W-:-:S02]  /*28d90*/  ULOP3.LUT UR12, UR8, 0x1, URZ, 0xfc, !UPT ;  /* 0x00000001080c7892 */ /* 0x000fc4000f8efc3f */
[----:B------:R-:W-:Y:S02]  /*28da0*/  ULOP3.LUT UR14, UR8, 0x2, URZ, 0xfc, !UPT ;  /* 0x00000002080e7892 */ /* 0x000fe4000f8efc3f */
[----:B------:R-:W-:Y:S02]  /*28db0*/  USHF.L.U32 UR11, UR17, UR8, URZ ;  /* 0x00000008110b7299 */ /* 0x000fe4000800063f */
[----:B------:R-:W-:Y:S02]  /*28dc0*/  ULOP3.LUT UR15, UR8, 0x3, URZ, 0xfc, !UPT ;  /* 0x00000003080f7892 */ /* 0x000fe4000f8efc3f */
[----:B------:R-:W-:Y:S02]  /*28dd0*/  UIMAD.WIDE.U32 UR8, UR9, UR16, URZ ;  /* 0x00000010090872a5 */ /* 0x000fe4000f8e003f */
[----:B------:R-:W-:Y:S02]  /*28de0*/  USHF.L.U32 UR12, UR17, UR12, URZ ;  /* 0x0000000c110c7299 */ /* 0x000fe4000800063f */
[----:B------:R-:W-:-:S02]  /*28df0*/  USHF.L.U32 UR14, UR17, UR14, URZ ;  /* 0x0000000e110e7299 */ /* 0x000fc4000800063f */
[----:B------:R-:W-:Y:S01]  /*28e00*/  USEL UR10, UR10, 0xffff, !UP0 ;  /* 0x0000ffff0a0a7887 */ /* 0x000fe2000c000000 */
[----:B------:R-:W-:Y:S01]  /*28e10*/  ULDC UR16, c[0x0][0x14] ;  /* 0x0000050000107ab9 */ /* 0x000fe20000000800 */
[----:B------:R-:W-:Y:S02]  /*28e20*/  USHF.L.U32 UR15, UR17, UR15, URZ ;  /* 0x0000000f110f7299 */ /* 0x000fe4000800063f */
[----:B------:R-:W-:Y:S02]  /*28e30*/  UIMAD.WIDE.U32 UR22, UR8, UR16, URZ ;  /* 0x00000010081672a5 */ /* 0x000fe4000f8e003f */
[----:B------:R-:W-:Y:S02]  /*28e40*/  UIMAD UR16, UR9, UR16, URZ ;  /* 0x00000010091072a4 */ /* 0x000fe4000f8e023f */
[----:B------:R-:W-:Y:S02]  /*28e50*/  ULOP3.LUT UR11, UR14, UR11, UR12, 0xfe, !UPT ;  /* 0x0000000b0e0b7292 */ /* 0x000fe4000f8efe0c */
[----:B------:R-:W-:-:S02]  /*28e60*/  ULOP3.LUT UR10, UR10, 0xffff, URZ, 0xc0, !UPT ;  /* 0x0000ffff0a0a7892 */ /* 0x000fc4000f8ec03f */
[----:B------:R-:W-:Y:S02]  /*28e70*/  ULOP3.LUT UR6, UR6, 0xc0, URZ, 0xc0, !UPT ;  /* 0x000000c006067892 */ /* 0x000fe4000f8ec03f */
[----:B------:R-:W-:Y:S02]  /*28e80*/  UIADD3 UR16, UR23, UR16, URZ ;  /* 0x0000001017107290 */ /* 0x000fe4000fffe03f */
[----:B------:R-:W-:Y:S02]  /*28e90*/  ULOP3.LUT UR17, UR11, UR15, URZ, 0xfc, !UPT ;  /* 0x0000000f0b117292 */ /* 0x000fe4000f8efc3f */
[----:B------:R-:W-:-:S12]  /*28ea0*/  USHF.L.U32 UR18, UR18, UR10, URZ ;  /* 0x0000000a12127299 */ /* 0x000fd8000800063f */
.L_x_570:
[----:B------:R-:W-:-:S03]  /*28eb0*/  UMOV UR8, 0xffffffff ;  /* 0xffffffff00087882 */ /* 0x000fc60000000000 */
[----:B------:R-:W-:Y:S05]  /*28ec0*/  BRA.DIV UR8, `(.L_x_560) ;  /* 0x0000000e08b47947 */ /* 0x000fea000b800000 */
[----:B------:R-:W-:-:S13]  /*28ed0*/  ELECT P0, URZ, PT ;  /* 0x00000000003f782f */ /* 0x000fda0003800000 */
.L_x_580:
[----:B------:R-:W0:Y:S01]  /*28ee0*/  LDC R2, c[0x0][0x28c] ;  /* 0x0000a300ff027b82 */ /* 0x000e220000000800 */
[----:B------:R-:W-:Y:S01]  /*28ef0*/  BSSY B1, `(.L_x_561) ;  /* 0x000003d000017945 */ /* 0x000fe20003800000 */
[----:B0-----:R-:W-:-:S13]  /*28f00*/  ISETP.LT.OR P0, PT, R2, 0x1, !P0 ;  /* 0x000000010200780c */ /* 0x001fda0004701670 */
[----:B------:R-:W-:Y:S05]  /*28f10*/  @P0 BRA `(.L_x_562) ;  /* 0x0000000000e80947 */ /* 0x000fea0003800000 */
[----:B------:R-:W-:Y:S01]  /*28f20*/  LEA R2, R5, UR28, 0x2 ;  /* 0x0000001c05027c11 */ /* 0x000fe2000f8e10ff */
[----:B------:R-:W-:Y:S01]  /*28f30*/  IMAD.MOV.U32 R13, RZ, RZ, RZ ;  /* 0x000000ffff0d7224 */ /* 0x000fe200078e00ff */
[----:B------:R-:W-:Y:S01]  /*28f40*/  LEA R4, R4, UR6, 0x8 ;  /* 0x0000000604047c11 */ /* 0x000fe2000f8e40ff */
[----:B------:R-:W-:Y:S02]  /*28f50*/  IMAD.MOV.U32 R3, RZ, RZ, R15 ;  /* 0x000000ffff037224 */ /* 0x000fe400078e000f */
[----:B------:R-:W-:Y:S02]  /*28f60*/  IMAD.SHL.U32 R2, R2, 0x40, RZ ;  /* 0x0000004002027824 */ /* 0x000fe400078e00ff */
[----:B------:R-:W-:Y:S02]  /*28f70*/  IMAD.MOV.U32 R5, RZ, RZ, R6 ;  /* 0x000000ffff057224 */ /* 0x000fe400078e0006 */
[----:B------:R-:W-:-:S07]  /*28f80*/  IMAD.MOV.U32 R8, RZ, RZ, R7 ;  /* 0x000000ffff087224 */ /* 0x000fce00078e0007 */
.L_x_565:
[----:B------:R-:W0:Y:S01]  /*28f90*/  S2R R12, SR_CgaCtaId ;  /* 0x00000000000c7919 */ /* 0x000e220000008800 */
[----:B------:R-:W-:Y:S01]  /*28fa0*/  MOV R11, 0x400 ;  /* 0x00000400000b7802 */ /* 0x000fe20000000f00 */
[----:B------:R-:W1:Y:S03]  /*28fb0*/  S2R R14, SR_TID.X ;  /* 0x00000000000e7919 */ /* 0x000e660000002100 */
[----:B0-----:R-:W-:Y:S02]  /*28fc0*/  LEA R17, R12, R11, 0x18 ;  /* 0x0000000b0c117211 */ /* 0x001fe400078ec0ff */
[----:B------:R-:W-:Y:S02]  /*28fd0*/  SHF.L.U32 R11, R5, 0x1f, RZ ;  /* 0x0000001f050b7819 */ /* 0x000fe400000006ff */
[----:B-1----:R-:W-:Y:S01]  /*28fe0*/  LOP3.LUT P1, RZ, R14, 0x7f, RZ, 0xc0, !PT ;  /* 0x0000007f0eff7812 */ /* 0x002fe2000782c0ff */
[----:B------:R-:W-:-:S04]  /*28ff0*/  IMAD R12, R8, 0x8, R17 ;  /* 0x00000008080c7824 */ /* 0x000fc800078e0211 */
[----:B------:R-:W0:Y:S02]  /*29000*/  SYNCS.PHASECHK.TRANS64.TRYWAIT P0, [R12+URZ+0x18], R11 ;  /* 0x0000180b0c0075a7 */ /* 0x000e24000800017f */
[----:B0-----:R-:W-:Y:S06]  /*29010*/  @!P0 BRA `(.L_x_563) ;  /* 0x0000000c00808947 */ /* 0x001fec0003800000 */
.L_x_581:
[----:B0-----:R-:W0:Y:S01]  /*29020*/  @!P1 LDC R11, c[0x0][0x500] ;  /* 0x00014000ff0b9b82 */ /* 0x001e220000000800 */
[----:B------:R-:W-:-:S04]  /*29030*/  UPRMT UR8, UR27, 0x9910, URZ ;  /* 0x000099101b087896 */ /* 0x000fc8000800003f */
[----:B------:R-:W-:-:S06]  /*29040*/  UISETP.NE.AND UP0, UPT, UR8, 0x2, UPT ;  /* 0x000000020800788c */ /* 0x000fcc000bf05270 */
[----:B------:R-:W-:Y:S01]  /*29050*/  PLOP3.LUT P0, PT, PT, PT, UP0, 0x80, 0x0 ;  /* 0x000000000000781c */ /* 0x000fe20003f0f008 */
[----:B0-----:R0:W-:-:S12]  /*29060*/  @!P1 SYNCS.ARRIVE.TRANS64 RZ, [R12+URZ], R11 ;  /* 0x0000000b0cff99a7 */ /* 0x0011d8000800003f */
[----:B------:R-:W-:Y:S05]  /*29070*/  @P0 BRA `(.L_x_564) ;  /* 0x0000000000040947 */ /* 0x000fea0003800000 */
[----:B------:R-:W-:Y:S01]  /*29080*/  BPT.TRAP 0x1 ;  /* 0x000000040000795c */ /* 0x000fe20000300000 */
.L_x_564:
[----:B------:R-:W-:Y:S01]  /*29090*/  R2UR UR8, R8 ;  /* 0x00000000080872ca */ /* 0x000fe200000e0000 */
[----:B------:R-:W-:Y:S01]  /*290a0*/  VIADD R3, R3, 0xffffffff ;  /* 0xffffffff03037836 */ /* 0x000fe20000000000 */
[----:B------:R-:W-:Y:S01]  /*290b0*/  R2UR UR25, R17 ;  /* 0x00000000111972ca */ /* 0x000fe200000e0000 */
[----:B------:R-:W-:Y:S01]  /*290c0*/  UIADD3 UR14, UP0, UR32, 0xf0, URZ ;  /* 0x000000f0200e7890 */ /* 0x000fe2000ff1e03f */
[----:B------:R-:W-:Y:S01]  /*290d0*/  R2UR UR26, R2 ;  /* 0x00000000021a72ca */ /* 0x000fe200000e0000 */
[----:B------:R-:W-:Y:S01]  /*290e0*/  UIADD3 UR34, UP1, UR32, 0x1f0, URZ ;  /* 0x000001f020227890 */ /* 0x000fe2000ff3e03f */
[----:B------:R-:W-:Y:S01]  /*290f0*/  R2UR UR9, R12 ;  /* 0x000000000c0972ca */ /* 0x000fe200000e0000 */
[----:B------:R-:W-:Y:S01]  /*29100*/  UIADD3.X UR15, URZ, UR33, URZ, UP0, !UPT ;  /* 0x000000213f0f7290 */ /* 0x000fe200087fe43f */
[----:B------:R-:W-:Y:S01]  /*29110*/  R2UR UR10, R13 ;  /* 0x000000000d0a72ca */ /* 0x000fe200000e0000 */
[----:B------:R-:W-:Y:S01]  /*29120*/  UPRMT UR19, URZ, 0x5410, UR18 ;  /* 0x000054103f137896 */ /* 0x000fe20008000012 */
[----:B------:R-:W-:Y:S01]  /*29130*/  R2UR UR12, R10 ;  /* 0x000000000a0c72ca */ /* 0x000fe200000e0000 */
[----:B------:R-:W-:Y:S01]  /*29140*/  VIADD R8, R8, 0x1 ;  /* 0x0000000108087836 */ /* 0x000fe20000000000 */
[----:B------:R-:W-:Y:S01]  /*29150*/  R2UR UR30, R4 ;  /* 0x00000000041e72ca */ /* 0x000fe200000e0000 */
[----:B------:R-:W-:Y:S01]  /*29160*/  USHF.L.U32 UR8, UR8, 0xf, URZ ;  /* 0x0000000f08087899 */ /* 0x000fe2000800063f */
[----:B------:R-:W-:Y:S01]  /*29170*/  ISETP.GT.AND P1, PT, R3, 0x1, PT ;  /* 0x000000010300780c */ /* 0x000fe20003f24270 */
[----:B------:R-:W-:Y:S01]  /*29180*/  UPRMT UR31, URZ, 0x5410, UR17 ;  /* 0x000054103f1f7896 */ /* 0x000fe20008000011 */
[C---:B------:R-:W-:Y:S01]  /*29190*/  ISETP.NE.AND P0, PT, R8.reuse, 0x3, PT ;  /* 0x000000030800780c */ /* 0x040fe20003f05270 */
[----:B------:R-:W-:Y:S01]  /*291a0*/  ULEA UR11, UR28, UR8, 0xd ;  /* 0x000000081c0b7291 */ /* 0x000fe2000f8e683f */
[----:B------:R-:W-:Y:S01]  /*291b0*/  VIADD R13, R13, 0x80 ;  /* 0x000000800d0d7836 */ /* 0x000fe20000000000 */
[----:B------:R-:W-:Y:S01]  /*291c0*/  ULOP3.LUT UR8, UR8, 0x6000, UR29, 0xf8, !UPT ;  /* 0x0000600008087892 */ /* 0x000fe2000f8ef81d */
[----:B0-----:R-:W-:Y:S01]  /*291d0*/  SEL R12, RZ, 0x1, P0 ;  /* 0x00000001ff0c7807 */ /* 0x001fe20000000000 */
[----:B------:R-:W-:Y:S01]  /*291e0*/  UIADD3 UR24, UR25, 0x100, UR11 ;  /* 0x0000010019187890 */ /* 0x000fe2000fffe00b */
[----:B------:R-:W-:Y:S01]  /*291f0*/  SEL R8, R8, RZ, P0 ;  /* 0x000000ff08087207 */ /* 0x000fe20000000000 */
[----:B------:R-:W-:Y:S01]  /*29200*/  UIADD3 UR25, UR25, 0x18100, UR8 ;  /* 0x0001810019197890 */ /* 0x000fe2000fffe008 */
[----:B------:R-:W-:Y:S01]  /*29210*/  LOP3.LUT R5, R5, R12, RZ, 0x3c, !PT ;  /* 0x0000000c05057212 */ /* 0x000fe200078e3cff */
[----:B------:R-:W-:Y:S01]  /*29220*/  UIADD3.X UR35, URZ, UR33, URZ, UP1, !UPT ;  /* 0x000000213f237290 */ /* 0x000fe20008ffe43f */
[----:B------:R-:W-:Y:S01]  /*29230*/  UMOV UR20, 0x0 ;  /* 0x0000000000147882 */ /* 0x000fe20000000000 */
[----:B------:R-:W-:Y:S01]  /*29240*/  UMOV UR21, 0x10000000 ;  /* 0x1000000000157882 */ /* 0x000fe20000000000 */
[----:B------:R-:W-:Y:S01]  /*29250*/  UMOV UR11, UR26 ;  /* 0x0000001a000b7c82 */ /* 0x000fe20008000000 */
[----:B------:R-:W-:-:S02]  /*29260*/  UMOV UR8, UR24 ;  /* 0x0000001800087c82 */ /* 0x000fc40008000000 */
[----:B------:R0:W-:Y:S02]  /*29270*/  UTMALDG.3D.MULTICAST [UR8], [UR14], UR19, desc[UR20] ;  /* 0x000014080e0073b4 */ /* 0x0001e40008011813 */
[----:B0-----:R-:W-:Y:S01]  /*29280*/  UMOV UR8, UR25 ;  /* 0x0000001900087c82 */ /* 0x001fe20008000000 */
[----:B------:R-:W-:Y:S02]  /*29290*/  UMOV UR11, UR30 ;  /* 0x0000001e000b7c82 */ /* 0x000fe40008000000 */
[----:B------:R0:W-:Y:S02]  /*292a0*/  UTMALDG.3D.MULTICAST [UR8], [UR34], UR31, desc[UR20] ;  /* 0x00001408220073b4 */ /* 0x0001e4000801181f */
[----:B0-----:R-:W-:Y:S05]  /*292b0*/  @P1 BRA `(.L_x_565) ;  /* 0xfffffffc00341947 */ /* 0x001fea000383ffff */
.L_x_562:
[----:B------:R-:W-:Y:S05]  /*292c0*/  BSYNC B1 ;  /* 0x0000000000017941 */ /* 0x000fea0003800000 */
.L_x_561:
[----:B------:R-:W2:Y:S01]  /*292d0*/  LDL.LU R16, [R1+0x458] ;  /* 0x0004580001107983 */ /* 0x000ea20000300800 */
[----:B------:R-:W-:Y:S01]  /*292e0*/  LOP3.LUT P0, RZ, R9, 0xff, RZ, 0xc0, !PT ;  /* 0x000000ff09ff7812 */ /* 0x000fe2000780c0ff */
[C---:B------:R-:W-:Y:S01]  /*292f0*/  IMAD.IADD R4, R0.reuse, 0x1, R7 ;  /* 0x0000000100047824 */ /* 0x040fe200078e0207 */
[----:B------:R-:W-:Y:S01]  /*29300*/  ULDC.64 UR8, c[0x0][0x650] ;  /* 0x0001940000087ab9 */ /* 0x000fe20000000a00 */
[----:B------:R-:W3:Y:S01]  /*29310*/  LDL.LU R14, [R1+0x45c] ;  /* 0x00045c00010e7983 */ /* 0x000ee20000300800 */
[----:B------:R-:W-:Y:S01]  /*29320*/  ISETP.GE.U32.AND P1, PT, R0, 0x3, PT ;  /* 0x000000030000780c */ /* 0x000fe20003f26070 */
[----:B------:R-:W-:Y:S01]  /*29330*/  BSSY B1, `(.L_x_566) ;  /* 0x000006d000017945 */ /* 0x000fe20003800000 */
[----:B------:R-:W-:Y:S01]  /*29340*/  IMAD.MOV.U32 R10, RZ, RZ, -0x1 ;  /* 0xffffffffff0a7424 */ /* 0x000fe200078e00ff */
[----:B------:R-:W-:-:S06]  /*29350*/  PRMT R9, RZ, 0x7610, R9 ;  /* 0x00007610ff097816 */ /* 0x000fcc0000000009 */
[----:B------:R-:W0:Y:S01]  /*29360*/  @P0 S2R R3, SR_CgaCtaId ;  /* 0x0000000000030919 */ /* 0x000e220000008800 */
[----:B------:R-:W-:-:S04]  /*29370*/  @P0 MOV R2, 0x400 ;  /* 0x0000040000020802 */ /* 0x000fc80000000f00 */
[----:B0-----:R-:W-:-:S04]  /*29380*/  @P0 LEA R2, R3, R2, 0x18 ;  /* 0x0000000203020211 */ /* 0x001fc800078ec0ff */
[----:B------:R0:W-:Y:S01]  /*29390*/  @P0 SYNCS.ARRIVE.TRANS64.A1T0 RZ, [R2+URZ+0x48], RZ ;  /* 0x000048ff02ff09a7 */ /* 0x0001e2000810003f */
[----:B------:R-:W-:-:S04]  /*293a0*/  ISETP.GT.U32.AND P0, PT, R4, 0x2, PT ;  /* 0x000000020400780c */ /* 0x000fc80003f04070 */
[----:B------:R-:W-:Y:S01]  /*293b0*/  ISETP.LT.U32.AND P0, PT, R0, 0x3, P0 ;  /* 0x000000030000780c */ /* 0x000fe20000701070 */
[----:B0-----:R-:W-:-:S05]  /*293c0*/  IMAD.WIDE.U32 R2, R4, -0x55555555, RZ ;  /* 0xaaaaaaab04027825 */ /* 0x001fca00078e00ff */
[----:B------:R-:W-:Y:S02]  /*293d0*/  SHF.R.U32.HI R5, RZ, 0x1, R3 ;  /* 0x00000001ff057819 */ /* 0x000fe40000011603 */
[----:B------:R-:W-:Y:S02]  /*293e0*/  SEL R3, RZ, 0x1, !P0 ;  /* 0x00000001ff037807 */ /* 0x000fe40004000000 */
[----:B------:R-:W-:Y:S01]  /*293f0*/  PRMT R2, RZ, 0x7610, R2 ;  /* 0x00007610ff027816 */ /* 0x000fe20000000002 */
[----:B------:R-:W-:Y:S01]  /*29400*/  IMAD R7, R5, -0x3, R4 ;  /* 0xfffffffd05077824 */ /* 0x000fe200078e0204 */
[----:B------:R-:W-:Y:S01]  /*29410*/  LOP3.LUT R6, R6, R3, RZ, 0x3c, !PT ;  /* 0x0000000306067212 */ /* 0x000fe200078e3cff */
[----:B------:R-:W-:-:S03]  /*29420*/  IMAD.MOV.U32 R4, RZ, RZ, -0x1 ;  /* 0xffffffffff047424 */ /* 0x000fc600078e00ff */
[----:B------:R-:W-:Y:S01]  /*29430*/  @P1 LOP3.LUT R6, R6, 0x1, R5, 0x78, !PT ;  /* 0x0000000106061812 */ /* 0x000fe200078e7805 */
[----:B------:R-:W-:Y:S01]  /*29440*/  IMAD.MOV.U32 R5, RZ, RZ, -0x1 ;  /* 0xffffffffff057424 */ /* 0x000fe200078e00ff */
[----:B---3--:R-:W-:-:S04]  /*29450*/  IADD3 R14, P0, R14, UR22, RZ ;  /* 0x000000160e0e7c10 */ /* 0x008fc8000ff1e0ff */
[----:B--2---:R-:W-:Y:S01]  /*29460*/  IADD3.X R16, R16, UR16, RZ, P0, !PT ;  /* 0x0000001010107c10 */ /* 0x004fe200087fe4ff */
[----:B------:R0:W-:Y:S01]  /*29470*/  STL [R1+0x45c], R14 ;  /* 0x00045c0e01007387 */ /* 0x0001e20000100800 */
[----:B------:R-:W-:-:S03]  /*29480*/  ISETP.GE.U32.AND P0, PT, R14, UR8, PT ;  /* 0x000000080e007c0c */ /* 0x000fc6000bf06070 */
[----:B------:R0:W-:Y:S01]  /*29490*/  STL [R1+0x458], R16 ;  /* 0x0004581001007387 */ /* 0x0001e20000100800 */
[----:B------:R-:W-:-:S13]  /*294a0*/  ISETP.GE.U32.AND.EX P0, PT, R16, UR9, PT, P0 ;  /* 0x0000000910007c0c */ /* 0x000fda000bf06100 */
[----:B0-----:R-:W-:Y:S05]  /*294b0*/  @P0 BRA `(.L_x_567) ;  /* 0x0000000400500947 */ /* 0x001fea0003800000 */
[----:B------:R-:W0:Y:S01]  /*294c0*/  S2R R8, SR_CTAID.X ;  /* 0x0000000000087919 */ /* 0x000e220000002500 */
[----:B------:R-:W-:Y:S01]  /*294d0*/  ULDC UR8, c[0x0][0x150] ;  /* 0x0000540000087ab9 */ /* 0x000fe20000000800 */
[----:B------:R-:W1:Y:S01]  /*294e0*/  LDC R3, c[0x0][0x144] ;  /* 0x00005100ff037b82 */ /* 0x000e620000000800 */
[----:B------:R-:W-:Y:S01]  /*294f0*/  ULDC UR11, c[0x0][0x630] ;  /* 0x00018c00000b7ab9 */ /* 0x000fe20000000800 */
[----:B------:R-:W2:Y:S06]  /*29500*/  S2R R5, SR_CTAID.Y ;  /* 0x0000000000057919 */ /* 0x000eac0000002600 */
[----:B------:R-:W3:Y:S01]  /*29510*/  LDC R12, c[0x0][0x148] ;  /* 0x00005200ff0c7b82 */ /* 0x000ee20000000800 */
[----:B0-----:R-:W-:-:S02]  /*29520*/  I2FP.F32.U32 R2, R8 ;  /* 0x0000000800027245 */ /* 0x001fc40000201000 */
[----:B--2---:R-:W-:-:S03]  /*29530*/  I2FP.F32.U32 R4, R5 ;  /* 0x0000000500047245 */ /* 0x004fc60000201000 */
[----:B------:R-:W-:Y:S01]  /*29540*/  FMUL R2, R2, UR8 ;  /* 0x0000000802027c20 */ /* 0x000fe20008400000 */
[----:B------:R-:W-:Y:S02]  /*29550*/  ULDC UR8, c[0x0][0x154] ;  /* 0x0000550000087ab9 */ /* 0x000fe40000000800 */
[----:B------:R-:W-:Y:S01]  /*29560*/  FMUL R10, R4, UR8 ;  /* 0x00000008040a7c20 */ /* 0x000fe20008400000 */
[----:B------:R-:W-:Y:S02]  /*29570*/  ULDC.64 UR8, c[0x0][0x628] ;  /* 0x00018a0000087ab9 */ /* 0x000fe40000000a00 */
[----:B------:R-:W0:Y:S01]  /*29580*/  F2I.U32.TRUNC.NTZ R2, R2 ;  /* 0x0000000200027305 */ /* 0x000e22000020f000 */
[----:B------:R-:W-:-:S04]  /*29590*/  ISETP.NE.U32.AND P0, PT, RZ, UR8, PT ;  /* 0x00000008ff007c0c */ /* 0x000fc8000bf05070 */
[----:B------:R-:W-:-:S03]  /*295a0*/  ISETP.NE.AND.EX P0, PT, RZ, UR9, PT, P0 ;  /* 0x00000009ff007c0c */ /* 0x000fc6000bf05300 */
[----:B------:R-:W2:Y:S01]  /*295b0*/  F2I.U32.TRUNC.NTZ R10, R10 ;  /* 0x0000000a000a7305 */ /* 0x000ea2000020f000 */
[----:B0-----:R-:W-:Y:S02]  /*295c0*/  IMAD.MOV R4, RZ, RZ, -R2 ;  /* 0x000000ffff047224 */ /* 0x001fe400078e0a02 */
[----:B------:R-:W-:Y:S02]  /*295d0*/  IMAD.MOV.U32 R2, RZ, RZ, R14 ;  /* 0x000000ffff027224 */ /* 0x000fe400078e000e */
[----:B-1----:R-:W-:Y:S02]  /*295e0*/  IMAD R8, R3, R4, R8 ;  /* 0x0000000403087224 */ /* 0x002fe400078e0208 */
[----:B--2---:R-:W-:-:S04]  /*295f0*/  IMAD.MOV R3, RZ, RZ, -R10 ;  /* 0x000000ffff037224 */ /* 0x004fc800078e0a0a */
[----:B---3--:R-:W-:Y:S02]  /*29600*/  @P4 IMAD R8, R12, R3, R5 ;  /* 0x000000030c084224 */ /* 0x008fe400078e0205 */
[----:B------:R-:W-:Y:S01]  /*29610*/  IMAD.MOV.U32 R3, RZ, RZ, R16 ;  /* 0x000000ffff037224 */ /* 0x000fe200078e0010 */
[----:B------:R-:W-:Y:S06]  /*29620*/  @!P0 BRA `(.L_x_568) ;  /* 0x0000000000288947 */ /* 0x000fec0003800000 */
[----:B------:R-:W-:Y:S02]  /*29630*/  ULDC UR10, c[0x0][0x634] ;  /* 0x00018d00000a7ab9 */ /* 0x000fe40000000800 */
[----:B------:R-:W-:-:S05]  /*29640*/  IADD3 R3, P0, R14, UR10, RZ ;  /* 0x0000000a0e037c10 */ /* 0x000fca000ff1e0ff */
[----:B------:R-:W-:-:S04]  /*29650*/  IMAD.X R11, RZ, RZ, R16, P0 ;  /* 0x000000ffff0b7224 */ /* 0x000fc800000e0610 */
[----:B------:R-:W-:-:S04]  /*29660*/  IMAD.WIDE.U32 R4, R11, UR8, RZ ;  /* 0x000000080b047c25 */ /* 0x000fc8000f8e00ff */
[----:B------:R-:W-:-:S04]  /*29670*/  IMAD.WIDE.U32 R4, P0, R3, UR9, R4 ;  /* 0x0000000903047c25 */ /* 0x000fc8000f800004 */
[----:B------:R-:W-:-:S04]  /*29680*/  IMAD.WIDE.U32 R2, R3, UR8, RZ ;  /* 0x0000000803027c25 */ /* 0x000fc8000f8e00ff */
[----:B------:R-:W-:Y:S01]  /*29690*/  IMAD.MOV.U32 R2, RZ, RZ, R5 ;  /* 0x000000ffff027224 */ /* 0x000fe200078e0005 */
[----:B------:R-:W-:Y:S01]  /*296a0*/  IADD3 RZ, P1, R3, R4, RZ ;  /* 0x0000000403ff7210 */ /* 0x000fe20007f3e0ff */
[----:B------:R-:W-:-:S04]  /*296b0*/  IMAD.X R3, RZ, RZ, RZ, P0 ;  /* 0x000000ffff037224 */ /* 0x000fc800000e06ff */
[----:B------:R-:W-:-:S08]  /*296c0*/  IMAD.WIDE.U32.X R2, R11, UR9, R2, P1 ;  /* 0x000000090b027c25 */ /* 0x000fd000088e0402 */
.L_x_568:
[--C-:B------:R-:W-:Y:S01]  /*296d0*/  SHF.R.U64 R10, R2, UR11, R3.reuse ;  /* 0x0000000b020a7c19 */ /* 0x100fe20008001203 */
[----:B------:R-:W-:Y:S01]  /*296e0*/  ULDC.64 UR8, c[0x0][0x620] ;  /* 0x0001880000087ab9 */ /* 0x000fe20000000a00 */
[----:B------:R-:W-:Y:S01]  /*296f0*/  SHF.R.U32.HI R2, RZ, UR11, R3 ;  /* 0x0000000bff027c19 */ /* 0x000fe20008011603 */
[----:B------:R-:W-:Y:S01]  /*29700*/  IMAD.MOV.U32 R3, RZ, RZ, R16 ;  /* 0x000000ffff037224 */ /* 0x000fe200078e0010 */
[----:B------:R-:W-:Y:S01]  /*29710*/  IADD3 R11, P0, RZ, -R10, RZ ;  /* 0x8000000aff0b7210 */ /* 0x000fe20007f1e0ff */
[----:B------:R-:W-:-:S04]  /*29720*/  ULDC.64 UR10, c[0x0][0x640] ;  /* 0x00019000000a7ab9 */ /* 0x000fc80000000a00 */
[----:B------:R-:W-:Y:S01]  /*29730*/  IMAD.X R2, RZ, RZ, ~R2, P0 ;  /* 0x000000ffff027224 */ /* 0x000fe200000e0e02 */
[----:B------:R-:W-:-:S03]  /*29740*/  ISETP.NE.U32.AND P0, PT, RZ, UR10, PT ;  /* 0x0000000aff007c0c */ /* 0x000fc6000bf05070 */
[----:B------:R-:W-:Y:S01]  /*29750*/  IMAD R2, R2, UR8, RZ ;  /* 0x0000000802027c24 */ /* 0x000fe2000f8e02ff */
[----:B------:R-:W-:-:S03]  /*29760*/  ISETP.NE.AND.EX P0, PT, RZ, UR11, PT, P0 ;  /* 0x0000000bff007c0c */ /* 0x000fc6000bf05300 */
[----:B------:R-:W-:Y:S02]  /*29770*/  IMAD R5, R11, UR9, R2 ;  /* 0x000000090b057c24 */ /* 0x000fe4000f8e0202 */
[----:B------:R-:W-:-:S04]  /*29780*/  IMAD.MOV.U32 R2, RZ, RZ, R14 ;  /* 0x000000ffff027224 */ /* 0x000fc800078e000e */
[----:B------:R-:W-:Y:S01]  /*29790*/  IMAD.WIDE.U32 R2, R11, UR8, R2 ;  /* 0x000000080b027c25 */ /* 0x000fe2000f8e0002 */
[----:B------:R-:W-:-:S03]  /*297a0*/  ULDC UR8, c[0x0][0x618] ;  /* 0x0001860000087ab9 */ /* 0x000fc60000000800 */
[----:B------:R-:W-:-:S05]  /*297b0*/  IMAD.IADD R3, R3, 0x1, R5 ;  /* 0x0000000103037824 */ /* 0x000fca00078e0205 */
[--C-:B------:R-:W-:Y:S02]  /*297c0*/  SHF.R.U64 R11, R2, UR8, R3.reuse ;  /* 0x00000008020b7c19 */ /* 0x100fe40008001203 */
[----:B------:R-:W-:Y:S01]  /*297d0*/  SHF.R.U32.HI R2, RZ, UR8, R3 ;  /* 0x00000008ff027c19 */ /* 0x000fe20008011603 */
[----:B------:R-:W-:-:S03]  /*297e0*/  ULDC UR8, c[0x0][0x608] ;  /* 0x0001820000087ab9 */ /* 0x000fc60000000800 */
[--C-:B------:R-:W-:Y:S02]  /*297f0*/  SHF.R.U64 R12, R11, UR8, R2.reuse ;  /* 0x000000080b0c7c19 */ /* 0x100fe40008001202 */
[----:B------:R-:W-:Y:S01]  /*29800*/  SHF.R.U32.HI R3, RZ, UR8, R2 ;  /* 0x00000008ff037c19 */ /* 0x000fe20008011602 */
[----:B------:R-:W-:-:S03]  /*29810*/  ULDC UR8, c[0x0][0x658] ;  /* 0x0001960000087ab9 */ /* 0x000fc60000000800 */
[--C-:B------:R-:W-:Y:S02]  /*29820*/  SHF.R.U64 R13, R12, UR8, R3.reuse ;  /* 0x000000080c0d7c19 */ /* 0x100fe40008001203 */
[----:B------:R-:W-:-:S03]  /*29830*/  SHF.R.U32.HI R14, RZ, UR8, R3 ;  /* 0x00000008ff0e7c19 */ /* 0x000fc60008011603 */
[----:B------:R-:W-:Y:S02]  /*29840*/  IMAD.MOV.U32 R2, RZ, RZ, R13 ;  /* 0x000000ffff027224 */ /* 0x000fe400078e000d */
        /* <DEDUP_REMOVED lines=12> */
.L_x_569:
[----:B------:R-:W-:Y:S01]  /*29910*/  ULDC UR8, c[0x0][0x648] ;  /* 0x0001920000087ab9 */ /* 0x000fe20000000800 */
[----:B------:R-:W-:Y:S02]  /*29920*/  LOP3.LUT R12, R12, UR7, RZ, 0xc0, !PT ;  /* 0x000000070c0c7c12 */ /* 0x000fe4000f8ec0ff */
[----:B------:R-:W-:Y:S01]  /*29930*/  SHF.R.U64 R3, R2, UR8, R3 ;  /* 0x0000000802037c19 */ /* 0x000fe20008001203 */
[----:B------:R-:W-:-:S04]  /*29940*/  ULDC UR8, c[0x0][0x638] ;  /* 0x00018e0000087ab9 */ /* 0x000fc80000000800 */
[----:B------:R-:W-:Y:S02]  /*29950*/  IMAD.MOV R2, RZ, RZ, -R3 ;  /* 0x000000ffff027224 */ /* 0x000fe400078e0a03 */
[----:B------:R-:W-:Y:S02]  /*29960*/  IMAD R5, R3, UR5, R12 ;  /* 0x0000000503057c24 */ /* 0x000fe4000f8e020c */
[----:B------:R-:W-:Y:S01]  /*29970*/  IMAD R13, R2, UR8, R13 ;  /* 0x00000008020d7c24 */ /* 0x000fe2000f8e020d */
[----:B------:R-:W-:Y:S01]  /*29980*/  ULDC UR8, c[0x0][0x610] ;  /* 0x0001840000087ab9 */ /* 0x000fe20000000800 */
[----:B------:R-:W-:Y:S01]  /*29990*/  LOP3.LUT R2, R11, UR4, RZ, 0xc0, !PT ;  /* 0x000000040b027c12 */ /* 0x000fe2000f8ec0ff */
[----:B------:R-:W-:Y:S01]  /*299a0*/  IMAD R8, R5, UR8, R8 ;  /* 0x0000000805087c24 */ /* 0x000fe2000f8e0208 */
[----:B------:R-:W-:-:S03]  /*299b0*/  ULDC UR8, c[0x0][0x600] ;  /* 0x0001800000087ab9 */ /* 0x000fc60000000800 */
[----:B------:R-:W-:Y:S02]  /*299c0*/  IMAD R13, R13, UR8, R2 ;  /* 0x000000080d0d7c24 */ /* 0x000fe4000f8e0202 */
[----:B------:R-:W-:-:S03]  /*299d0*/  IMAD.MOV.U32 R2, RZ, RZ, 0x1 ;  /* 0x00000001ff027424 */ /* 0x000fc600078e00ff */
[----:B------:R-:W-:Y:S02]  /*299e0*/  SEL R4, R13, R8, !P4 ;  /* 0x000000080d047207 */ /* 0x000fe40006000000 */
[----:B------:R-:W-:-:S07]  /*299f0*/  SEL R5, R8, R13, !P4 ;  /* 0x0000000d08057207 */ /* 0x000fce0006000000 */
.L_x_567:
[----:B------:R-:W-:Y:S05]  /*29a00*/  BSYNC B1 ;  /* 0x0000000000017941 */ /* 0x000fea0003800000 */
.L_x_566:
[----:B------:R-:W-:-:S13]  /*29a10*/  LOP3.LUT P0, RZ, R2, 0xff, RZ, 0xc0, !PT ;  /* 0x000000ff02ff7812 */ /* 0x000fda000780c0ff */
[----:B------:R-:W-:Y:S05]  /*29a20*/  @P0 BRA `(.L_x_570) ;  /* 0xfffffff400200947 */ /* 0x000fea000383ffff */
[----:B------:R-:W-:Y:S05]  /*29a30*/  BSYNC B0 ;  /* 0x0000000000007941 */ /* 0x000fea0003800000 */
.L_x_559:
[----:B------:R-:W-:-:S03]  /*29a40*/  UMOV UR8, 0xffffffff ;  /* 0xffffffff00087882 */ /* 0x000fc60000000000 */
[----:B------:R-:W-:Y:S05]  /*29a50*/  BRA.DIV UR8, `(.L_x_571) ;  /* 0x0000000608047947 */ /* 0x000fea000b800000 */
[----:B------:R-:W-:-:S13]  /*29a60*/  ELECT P0, URZ, PT ;  /* 0x00000000003f782f */ /* 0x000fda0003800000 */
.L_x_584:
[----:B------:R-:W-:Y:S04]  /*29a70*/  BSSY B0, `(.L_x_572) ;  /* 0x0000023000007945 */ /* 0x000fe80003800000 */
[----:B------:R-:W-:Y:S05]  /*29a80*/  @!P0 BRA `(.L_x_573) ;  /* 0x0000000000848947 */ /* 0x000fea0003800000 */
[----:B------:R-:W-:-:S04]  /*29a90*/  ULOP3.LUT UR8, UR13, 0x2, URZ, 0xfc, !UPT ;  /* 0x000000020d087892 */ /* 0x000fc8000f8efc3f */
[----:B------:R-:W-:-:S06]  /*29aa0*/  UISETP.NE.AND UP0, UPT, UR8, 0x3, UPT ;  /* 0x000000030800788c */ /* 0x000fcc000bf05270 */
[----:B------:R-:W-:-:S13]  /*29ab0*/  PLOP3.LUT P0, PT, PT, PT, UP0, 0x80, 0x0 ;  /* 0x000000000000781c */ /* 0x000fda0003f0f008 */
[----:B------:R-:W-:Y:S05]  /*29ac0*/  @!P0 BRA `(.L_x_574) ;  /* 0x0000000000048947 */ /* 0x000fea0003800000 */
[----:B------:R-:W-:Y:S01]  /*29ad0*/  BPT.TRAP 0x1 ;  /* 0x000000040000795c */ /* 0x000fe20000300000 */
.L_x_574:
[----:B------:R-:W0:Y:S01]  /*29ae0*/  S2R R3, SR_CgaCtaId ;  /* 0x0000000000037919 */ /* 0x000e220000008800 */
[----:B------:R-:W-:Y:S02]  /*29af0*/  MOV R0, 0x400 ;  /* 0x0000040000007802 */ /* 0x000fe40000000f00 */
[----:B------:R-:W-:Y:S02]  /*29b00*/  SHF.L.U32 R2, R6, 0x1f, RZ ;  /* 0x0000001f06027819 */ /* 0x000fe400000006ff */
[----:B0-----:R-:W-:-:S05]  /*29b10*/  LEA R0, R3, R0, 0x18 ;  /* 0x0000000003007211 */ /* 0x001fca00078ec0ff */
[----:B------:R-:W-:-:S04]  /*29b20*/  VIADD R0, R0, 0x18 ;  /* 0x0000001800007836 */ /* 0x000fc80000000000 */
[----:B------:R-:W-:-:S04]  /*29b30*/  IMAD R3, R7, 0x8, R0 ;  /* 0x0000000807037824 */ /* 0x000fc800078e0200 */
[----:B------:R-:W0:Y:S02]  /*29b40*/  SYNCS.PHASECHK.TRANS64.TRYWAIT P0, [R3+URZ], R2 ;  /* 0x00000002030075a7 */ /* 0x000e24000800017f */
[----:B0-----:R-:W-:Y:S05]  /*29b50*/  @!P0 BRA `(.L_x_575) ;  /* 0x0000000000e48947 */ /* 0x001fea0003800000 */
.L_x_585:
[----:B------:R-:W-:-:S05]  /*29b60*/  VIADD R7, R7, 0x1 ;  /* 0x0000000107077836 */ /* 0x000fca0000000000 */
[----:B------:R-:W-:-:S04]  /*29b70*/  ISETP.NE.AND P0, PT, R7, 0x3, PT ;  /* 0x000000030700780c */ /* 0x000fc80003f05270 */
[----:B0-----:R-:W-:Y:S02]  /*29b80*/  SEL R3, RZ, 0x1, P0 ;  /* 0x00000001ff037807 */ /* 0x001fe40000000000 */
[----:B------:R-:W-:Y:S02]  /*29b90*/  SEL R7, R7, RZ, P0 ;  /* 0x000000ff07077207 */ /* 0x000fe40000000000 */
[----:B------:R-:W-:-:S03]  /*29ba0*/  LOP3.LUT R5, R6, R3, RZ, 0x3c, !PT ;  /* 0x0000000306057212 */ /* 0x000fc600078e3cff */
[----:B------:R-:W-:Y:S01]  /*29bb0*/  IMAD R3, R7, 0x8, R0 ;  /* 0x0000000807037824 */ /* 0x000fe200078e0200 */
[----:B------:R-:W-:-:S04]  /*29bc0*/  SHF.L.U32 R2, R5, 0x1f, RZ ;  /* 0x0000001f05027819 */ /* 0x000fc800000006ff */
[----:B------:R-:W0:Y:S02]  /*29bd0*/  SYNCS.PHASECHK.TRANS64.TRYWAIT P0, [R3+URZ], R2 ;  /* 0x00000002030075a7 */ /* 0x000e24000800017f */
[----:B0-----:R-:W-:Y:S05]  /*29be0*/  @!P0 BRA `(.L_x_576) ;  /* 0x0000000000d48947 */ /* 0x001fea0003800000 */
.L_x_586:
[----:B0-----:R-:W-:-:S05]  /*29bf0*/  VIADD R2, R7, 0x1 ;  /* 0x0000000107027836 */ /* 0x001fca0000000000 */
[----:B------:R-:W-:-:S04]  /*29c00*/  ISETP.NE.AND P0, PT, R2, 0x3, PT ;  /* 0x000000030200780c */ /* 0x000fc80003f05270 */
[----:B------:R-:W-:Y:S02]  /*29c10*/  SEL R4, RZ, 0x1, P0 ;  /* 0x00000001ff047807 */ /* 0x000fe40000000000 */
[----:B------:R-:W-:Y:S02]  /*29c20*/  SEL R3, R2, RZ, P0 ;  /* 0x000000ff02037207 */ /* 0x000fe40000000000 */
[----:B------:R-:W-:-:S03]  /*29c30*/  LOP3.LUT R4, R5, R4, RZ, 0x3c, !PT ;  /* 0x0000000405047212 */ /* 0x000fc600078e3cff */
[----:B------:R-:W-:Y:S01]  /*29c40*/  IMAD R3, R3, 0x8, R0 ;  /* 0x0000000803037824 */ /* 0x000fe200078e0200 */
[----:B------:R-:W-:-:S07]  /*29c50*/  SHF.L.U32 R0, R4, 0x1f, RZ ;  /* 0x0000001f04007819 */ /* 0x000fce00000006ff */
.L_x_577:
[----:B0-----:R0:W1:Y:S02]  /*29c60*/  SYNCS.PHASECHK.TRANS64.TRYWAIT P0, [R3+URZ], R0 ;  /* 0x00000000030075a7 */ /* 0x001064000800017f */
[----:B-1----:R-:W-:Y:S05]  /*29c70*/  @!P0 NANOSLEEP.SYNCS 0x989680 ;  /* 0x009896800000895d */ /* 0x002fea0003900000 */
[----:B------:R-:W1:Y:S02]  /*29c80*/  @!P0 SYNCS.PHASECHK.TRANS64 P0, [R3+URZ], R0 ;  /* 0x00000000030085a7 */ /* 0x000e64000800007f */
[----:B-1----:R-:W-:Y:S05]  /*29c90*/  @!P0 BRA `(.L_x_577) ;  /* 0xfffffffc00f08947 */ /* 0x002fea000383ffff */
.L_x_573:
[----:B------:R-:W-:Y:S05]  /*29ca0*/  BSYNC B0 ;  /* 0x0000000000007941 */ /* 0x000fea0003800000 */
.L_x_572:
[----:B------:R-:W-:Y:S05]  /*29cb0*/  EXIT ;  /* 0x000000000000794d */ /* 0x000fea0003800000 */
.L_x_21:
[----:B--2---:R-:W-:-:S04]  /*29cc0*/  IMAD.U32 R3, RZ, RZ, UR6 ;  /* 0x00000006ff037e24 */ /* 0x004fc8000f8e00ff */
[----:B------:R2:W3:Y:S03]  /*29cd0*/  SYNCS.PHASECHK.TRANS64.TRYWAIT P0, [R3+URZ], R0 ;  /* 0x00000000030075a7 */ /* 0x0004e6000800017f */
[----:B---3--:R-:W-:Y:S05]  /*29ce0*/  @!P0 NANOSLEEP.SYNCS 0x989680 ;  /* 0x009896800000895d */ /* 0x008fea0003900000 */
[----:B------:R-:W3:Y:S02]  /*29cf0*/  @!P0 SYNCS.PHASECHK.TRANS64 P0, [R3+URZ], R0 ;  /* 0x00000000030085a7 */ /* 0x000ee4000800007f */
[----:B---3--:R-:W-:Y:S05]  /*29d00*/  @!P0 BRA `(.L_x_21) ;  /* 0xfffffffc00ec8947 */ /* 0x008fea000383ffff */
[----:B------:R-:W-:Y:S05]  /*29d10*/  BRA `(.L_x_20) ;  /* 0xfffffd9000307947 */ /* 0x000fea000383ffff */
.L_x_27:
[----:B-----5:R2:W-:Y:S02]  /*29d20*/  STL [R1+0x470], R2 ;  /* 0x0004700201007387 */ /* 0x0205e40000100800 */
[----:B--2---:R-:W-:-:S04]  /*29d30*/  IMAD.U32 R2, RZ, RZ, UR16 ;  /* 0x00000010ff027e24 */ /* 0x004fc8000f8e00ff */
[----:B------:R2:W3:Y:S03]  /*29d40*/  SYNCS.PHASECHK.TRANS64.TRYWAIT P0, [R2+URZ], R0 ;  /* 0x00000000020075a7 */ /* 0x0004e6000800017f */
[----:B---3--:R-:W-:Y:S05]  /*29d50*/  @!P0 NANOSLEEP.SYNCS 0x989680 ;  /* 0x009896800000895d */ /* 0x008fea0003900000 */
[----:B------:R2:W3:Y:S02]  /*29d60*/  @!P0 SYNCS.PHASECHK.TRANS64 P0, [R2+URZ], R0 ;  /* 0x00000000020085a7 */ /* 0x0004e4000800007f */
[----:B--2---:R2:W5:Y:S02]  /*29d70*/  LDL.LU R2, [R1+0x470] ;  /* 0x0004700001027983 */ /* 0x0045640000300800 */
[----:B--23--:R-:W-:Y:S05]  /*29d80*/  @!P0 BRA `(.L_x_27) ;  /* 0xfffffffc00e48947 */ /* 0x00cfea000383ffff */
[----:B------:R-:W-:Y:S05]  /*29d90*/  BRA `(.L_x_26) ;  /* 0xfffffdf000e47947 */ /* 0x000fea000383ffff */
.L_x_560:
[----:B------:R-:W-:Y:S01]  /*29da0*/  BSSY B1, `(.L_x_578) ;  /* 0x0000006000017945 */ /* 0x000fe20003800000 */
[----:B------:R-:W-:-:S07]  /*29db0*/  IMAD.MOV.U32 R2, RZ, RZ, -0x1 ;  /* 0xffffffffff027424 */ /* 0x000fce00078e00ff */
[----:B------:R-:W-:Y:S05]  /*29dc0*/  WARPSYNC.COLLECTIVE R2, `(.L_x_579) ;  /* 0x00000000020c7348 */ /* 0x000fea0003c00000 */
[----:B------:R-:W-:Y:S02]  /*29dd0*/  ELECT P0, UR62, PT ;  /* 0x00000000003e782f */ /* 0x000fe40003800000 */
[----:B------:R-:W-:Y:S01]  /*29de0*/  MOV R2, UR62 ;  /* 0x0000003e00027c02 */ /* 0x000fe20008000f00 */
[----:B------:R-:W-:Y:S10]  /*29df0*/  ENDCOLLECTIVE ;  /* 0x000000000000791b */ /* 0x000ff40003800000 */
.L_x_579:
[----:B------:R-:W-:Y:S05]  /*29e00*/  BSYNC B1 ;  /* 0x0000000000017941 */ /* 0x000fea0003800000 */
.L_x_578:
[----:B------:R-:W-:Y:S05]  /*29e10*/  BRA `(.L_x_580) ;  /* 0xfffffff000307947 */ /* 0x000fea000383ffff */
.L_x_563:
[----:B0-----:R0:W1:Y:S02]  /*29e20*/  SYNCS.PHASECHK.TRANS64.TRYWAIT P0, [R12+URZ+0x18], R11 ;  /* 0x0000180b0c0075a7 */ /* 0x001064000800017f */
[----:B-1----:R-:W-:Y:S05]  /*29e30*/  @!P0 NANOSLEEP.SYNCS 0x989680 ;  /* 0x009896800000895d */ /* 0x002fea0003900000 */
[----:B------:R-:W1:Y:S02]  /*29e40*/  @!P0 SYNCS.PHASECHK.TRANS64 P0, [R12+URZ+0x18], R11 ;  /* 0x0000180b0c0085a7 */ /* 0x000e64000800007f */
[----:B-1----:R-:W-:Y:S05]  /*29e50*/  @!P0 BRA `(.L_x_563) ;  /* 0xfffffffc00f08947 */ /* 0x002fea000383ffff */
[----:B------:R-:W-:Y:S05]  /*29e60*/  BRA `(.L_x_581) ;  /* 0xfffffff0006c7947 */ /* 0x000fea000383ffff */
.L_x_571:
[----:B------:R-:W-:Y:S01]  /*29e70*/  BSSY B0, `(.L_x_582) ;  /* 0x0000006000007945 */ /* 0x000fe20003800000 */
[----:B------:R-:W-:-:S07]  /*29e80*/  IMAD.MOV.U32 R2, RZ, RZ, -0x1 ;  /* 0xffffffffff027424 */ /* 0x000fce00078e00ff */
[----:B------:R-:W-:Y:S05]  /*29e90*/  WARPSYNC.COLLECTIVE R2, `(.L_x_583) ;  /* 0x00000000020c7348 */ /* 0x000fea0003c00000 */
[----:B------:R-:W-:Y:S02]  /*29ea0*/  ELECT P0, UR62, PT ;  /* 0x00000000003e782f */ /* 0x000fe40003800000 */
[----:B------:R-:W-:Y:S01]  /*29eb0*/  MOV R2, UR62 ;  /* 0x0000003e00027c02 */ /* 0x000fe20008000f00 */
[----:B------:R-:W-:Y:S10]  /*29ec0*/  ENDCOLLECTIVE ;  /* 0x000000000000791b */ /* 0x000ff40003800000 */
.L_x_583:
[----:B------:R-:W-:Y:S05]  /*29ed0*/  BSYNC B0 ;  /* 0x0000000000007941 */ /* 0x000fea0003800000 */
.L_x_582:
[----:B------:R-:W-:Y:S05]  /*29ee0*/  BRA `(.L_x_584) ;  /* 0xfffffff800e07947 */ /* 0x000fea000383ffff */
.L_x_575:
[----:B0-----:R0:W1:Y:S02]  /*29ef0*/  SYNCS.PHASECHK.TRANS64.TRYWAIT P0, [R3+URZ], R2 ;  /* 0x00000002030075a7 */ /* 0x001064000800017f */
[----:B-1----:R-:W-:Y:S05]  /*29f00*/  @!P0 NANOSLEEP.SYNCS 0x989680 ;  /* 0x009896800000895d */ /* 0x002fea0003900000 */
[----:B------:R-:W1:Y:S02]  /*29f10*/  @!P0 SYNCS.PHASECHK.TRANS64 P0, [R3+URZ], R2 ;  /* 0x00000002030085a7 */ /* 0x000e64000800007f */
[----:B-1----:R-:W-:Y:S05]  /*29f20*/  @!P0 BRA `(.L_x_575) ;  /* 0xfffffffc00f08947 */ /* 0x002fea000383ffff */
[----:B------:R-:W-:Y:S05]  /*29f30*/  BRA `(.L_x_585) ;  /* 0xfffffffc00087947 */ /* 0x000fea000383ffff */
.L_x_576:
[----:B0-----:R0:W1:Y:S02]  /*29f40*/  SYNCS.PHASECHK.TRANS64.TRYWAIT P0, [R3+URZ], R2 ;  /* 0x00000002030075a7 */ /* 0x001064000800017f */
[----:B-1----:R-:W-:Y:S05]  /*29f50*/  @!P0 NANOSLEEP.SYNCS 0x989680 ;  /* 0x009896800000895d */ /* 0x002fea0003900000 */
[----:B------:R-:W1:Y:S02]  /*29f60*/  @!P0 SYNCS.PHASECHK.TRANS64 P0, [R3+URZ], R2 ;  /* 0x00000002030085a7 */ /* 0x000e64000800007f */
[----:B-1----:R-:W-:Y:S05]  /*29f70*/  @!P0 BRA `(.L_x_576) ;  /* 0xfffffffc00f08947 */ /* 0x002fea000383ffff */
[----:B------:R-:W-:Y:S05]  /*29f80*/  BRA `(.L_x_586) ;  /* 0xfffffffc00187947 */ /* 0x000fea000383ffff */
.L_x_587:
[----:B------:R-:W-:-:S00]  /*29f90*/  BRA `(.L_x_587) ;  /* 0xfffffffc00fc7947 */ /* 0x000fc0000383ffff */
[----:B------:R-:W-:-:S00]  /*29fa0*/  NOP ;  /* 0x0000000000007918 */ /* 0x000fc00000000000 */
        /* <DEDUP_REMOVED lines=13> */
.L_x_588:


//--------------------- .nv.shared._ZN7cutlass13device_kernelINS_4gemm6kernel13GemmUniversalIN4cute5tupleIJiiiiEEENS1_10collective13CollectiveMmaINS1_37MainloopSm90TmaGmmaWarpSpecializedFP8ILi3ENS5_IJNS4_1CILi4EEESB_NSA_ILi1EEEEEENS1_35KernelTmaWarpSpecializedCooperativeEEENS5_IJNSA_ILi256EEESG_NSA_ILi128EEEEEENS_12float_e4m3_tENS5_IJlSC_lEEESJ_SK_NS4_8TiledMMAINS4_8MMA_AtomIJNS4_4SM904GMMA31MMA_64x256x32_F32E4M3E4M3_SS_TNILNSO_7ScaleInE1ELSQ_1EEEEEENS4_6LayoutINS5_IJNSA_ILi2EEESC_SC_EEENS5_IJSC_NSA_ILi0EEESW_EEEEENS5_IJNS4_10UnderscoreESZ_SZ_EEEEENS4_23SM90_TMA_LOAD_MULTICASTENS4_14ComposedLayoutINS4_7SwizzleILi3ELi4ELi3EEENS4_18smem_ptr_flag_bitsILi8EEENST_INS5_IJNSA_ILi8EEESH_EEENS5_IJSH_SC_EEEEEEEvNS4_8identityES12_S1C_vS1D_EENS_8epilogue10collective6detail29Sm90TmaWarpSpecializedAdapterINS1G_15DefaultEpilogueISJ_SK_SK_NS1F_6thread17LinearCombinationISJ_Li1EffLNS1K_9ScaleType4KindE0ELNS_15FloatRoundStyleE2ESJ_EENS1_15EpilogueDefaultEEEEEvvEEEEvNT_6ParamsE --------------------------
	.section	.nv.shared._ZN7cutlass13device_kernelINS_4gemm6kernel13GemmUniversalIN4cute5tupleIJiiiiEEENS1_10collective13CollectiveMmaINS1_37MainloopSm90TmaGmmaWarpSpecializedFP8ILi3ENS5_IJNS4_1CILi4EEESB_NSA_ILi1EEEEEENS1_35KernelTmaWarpSpecializedCooperativeEEENS5_IJNSA_ILi256EEESG_NSA_ILi128EEEEEENS_12float_e4m3_tENS5_IJlSC_lEEESJ_SK_NS4_8TiledMMAINS4_8MMA_AtomIJNS4_4SM904GMMA31MMA_64x256x32_F32E4M3E4M3_SS_TNILNSO_7ScaleInE1ELSQ_1EEEEEENS4_6LayoutINS5_IJNSA_ILi2EEESC_SC_EEENS5_IJSC_NSA_ILi0EEESW_EEEEENS5_IJNS4_10UnderscoreESZ_SZ_EEEEENS4_23SM90_TMA_LOAD_MULTICASTENS4_14ComposedLayoutINS4_7SwizzleILi3ELi4ELi3EEENS4_18smem_ptr_flag_bitsILi8EEENST_INS5_IJNSA_ILi8EEESH_EEENS5_IJSH_SC_EEEEEEEvNS4_8identityES12_S1C_vS1D_EENS_8epilogue10collective6detail29Sm90TmaWarpSpecializedAdapterINS1G_15DefaultEpilogueISJ_SK_SK_NS1F_6thread17LinearCombinationISJ_Li1EffLNS1K_9ScaleType4KindE0ELNS_15FloatRoundStyleE2ESJ_EENS1_15EpilogueDefaultEEEEEvvEEEEvNT_6ParamsE,"aw",@nobits
	.sectionflags	@""
	.align	16
	.zero		1024


//--------------------- .nv.shared.reserved.0     --------------------------
	.section	.nv.shared.reserved.0,"aw",@nobits
	.weak		__nv_reservedSMEM_offset_0_alias
	.size		__nv_reservedSMEM_offset_0_alias, 0, 0
	.other		__nv_reservedSMEM_offset_0_alias,@"STO_CUDA_RESERVED_SHARED STV_DEFAULT"
__nv_reservedSMEM_offset_0_alias:
	.zero		0


//--------------------- .nv.global                --------------------------
	.section	.nv.global,"aw",@nobits
.nv.global:
	.type		_ZN40_INTERNAL_ad1575fd_4_k_cu_e8a24fe3_239344cute1_E,@object
	.size		_ZN40_INTERNAL_ad1575fd_4_k_cu_e8a24fe3_239344cute1_E,(_ZN40_INTERNAL_ad1575fd_4_k_cu_e8a24fe3_239344cuda3std3__45__cpo6cbeginE - _ZN40_INTERNAL_ad1575fd_4_k_cu_e8a24fe3_239344cute1_E)
_ZN40_INTERNAL_ad1575fd_4_k_cu_e8a24fe3_239344cute1_E:
	.zero		1
	.type		_ZN40_INTERNAL_ad1575fd_4_k_cu_e8a24fe3_239344cuda3std3__45__cpo6cbeginE,@object
	.size		_ZN40_INTERNAL_ad1575fd_4_k_cu_e8a24fe3_239344cuda3std3__45__cpo6cbeginE,(_ZN40_INTERNAL_ad1575fd_4_k_cu_e8a24fe3_239344cuda3std3__48in_placeE - _ZN40_INTERNAL_ad1575fd_4_k_cu_e8a24fe3_239344cuda3std3__45__cpo6cbeginE)
_ZN40_INTERNAL_ad1575fd_4_k_cu_e8a24fe3_239344cuda3std3__45__cpo6cbeginE:
	.zero		1
	.type		_ZN40_INTERNAL_ad1575fd_4_k_cu_e8a24fe3_239344cuda3std3__48in_placeE,@object
	.size		_ZN40_INTERNAL_ad1575fd_4_k_cu_e8a24fe3_239344cuda3std3__48in_placeE,(_ZN40_INTERNAL_ad1575fd_4_k_cu_e8a24fe3_239344cuda3std6ranges3__45__cpo9iter_moveE - _ZN40_INTERNAL_ad1575fd_4_k_cu_e8a24fe3_239344cuda3std3__48in_placeE)
_ZN40_INTERNAL_ad1575fd_4_k_cu_e8a24fe3_239344cuda3std3__48in_placeE:
	.zero		1
	.type		_ZN40_INTERNAL_ad1575fd_4_k_cu_e8a24fe3_239344cuda3std6ranges3__45__cpo9iter_moveE,@object
	.size		_ZN40_INTERNAL_ad1575fd_4_k_cu_e8a24fe3_239344cuda3std6ranges3__45__cpo9iter_moveE,(_ZN40_INTERNAL_ad1575fd_4_k_cu_e8a24fe3_239344cuda3std3__45__cpo5beginE - _ZN40_INTERNAL_ad1575fd_4_k_cu_e8a24fe3_239344cuda3std6ranges3__45__cpo9iter_moveE)
_ZN40_INTERNAL_ad1575fd_4_k_cu_e8a24fe3_239344cuda3std6ranges3__45__cpo9iter_moveE:
	.zero		1
	.type		_ZN40_INTERNAL_ad1575fd_4_k_cu_e8a24fe3_239344cuda3std3__45__cpo5beginE,@object
	.size		_ZN40_INTERNAL_ad1575fd_4_k_cu_e8a24fe3_239344cuda3std3__45__cpo5beginE,(_ZN40_INTERNAL_ad1575fd_4_k_cu_e8a24fe3_239344cuda3std3__442_GLOBAL__N__ad1575fd_4_k_cu_e8a24fe3_239346ignoreE - _ZN40_INTERNAL_ad1575fd_4_k_cu_e8a24fe3_239344cuda3std3__45__cpo5beginE)
_ZN40_INTERNAL_ad1575fd_4_k_cu_e8a24fe3_239344cuda3std3__45__cpo5beginE:
	.zero		1
	.type		_ZN40_INTERNAL_ad1575fd_4_k_cu_e8a24fe3_239344cuda3std3__442_GLOBAL__N__ad1575fd_4_k_cu_e8a24fe3_239346ignoreE,@object
	.size		_ZN40_INTERNAL_ad1575fd_4_k_cu_e8a24fe3_239344cuda3std3__442_GLOBAL__N__ad1575fd_4_k_cu_e8a24fe3_239346ignoreE,(_ZN40_INTERNAL_ad1575fd_4_k_cu_e8a24fe3_239344cute7productE - _ZN40_INTERNAL_ad1575fd_4_k_cu_e8a24fe3_239344cuda3std3__442_GLOBAL__N__ad1575fd_4_k_cu_e8a24fe3_239346ignoreE)
_ZN40_INTERNAL_ad1575fd_4_k_cu_e8a24fe3_239344cuda3std3__442_GLOBAL__N__ad1575fd_4_k_cu_e8a24fe3_239346ignoreE:
	.zero		1
	.type		_ZN40_INTERNAL_ad1575fd_4_k_cu_e8a24fe3_239344cute7productE,@object
	.size		_ZN40_INTERNAL_ad1575fd_4_k_cu_e8a24fe3_239344cute7productE,(_ZN40_INTERNAL_ad1575fd_4_k_cu_e8a24fe3_239344cuda3std3__45__cpo3endE - _ZN40_INTERNAL_ad1575fd_4_k_cu_e8a24fe3_239344cute7productE)
_ZN40_INTERNAL_ad1575fd_4_k_cu_e8a24fe3_239344cute7productE:
	.zero		1
	.type		_ZN40_INTERNAL_ad1575fd_4_k_cu_e8a24fe3_239344cuda3std3__45__cpo3endE,@object
	.size		_ZN40_INTERNAL_ad1575fd_4_k_cu_e8a24fe3_239344cuda3std3__45__cpo3endE,(_ZN40_INTERNAL_ad1575fd_4_k_cu_e8a24fe3_239344cuda3std3__419piecewise_constructE - _ZN40_INTERNAL_ad1575fd_4_k_cu_e8a24fe3_239344cuda3std3__45__cpo3endE)
_ZN40_INTERNAL_ad1575fd_4_k_cu_e8a24fe3_239344cuda3std3__45__cpo3endE:
	.zero		1
	.type		_ZN40_INTERNAL_ad1575fd_4_k_cu_e8a24fe3_239344cuda3std3__419piecewise_constructE,@object
	.size		_ZN40_INTERNAL_ad1575fd_4_k_cu_e8a24fe3_239344cuda3std3__419piecewise_constructE,(_ZN40_INTERNAL_ad1575fd_4_k_cu_e8a24fe3_239344cuda3std3__45__cpo4cendE - _ZN40_INTERNAL_ad1575fd_4_k_cu_e8a24fe3_239344cuda3std3__419piecewise_constructE)
_ZN40_INTERNAL_ad1575fd_4_k_cu_e8a24fe3_239344cuda3std3__419piecewise_constructE:
	.zero		1
	.type		_ZN40_INTERNAL_ad1575fd_4_k_cu_e8a24fe3_239344cuda3std3__45__cpo4cendE,@object
	.size		_ZN40_INTERNAL_ad1575fd_4_k_cu_e8a24fe3_239344cuda3std3__45__cpo4cendE,(_ZN40_INTERNAL_ad1575fd_4_k_cu_e8a24fe3_239344cuda3std6ranges3__45__cpo4swapE - _ZN40_INTERNAL_ad1575fd_4_k_cu_e8a24fe3_239344cuda3std3__45__cpo4cendE)
_ZN40_INTERNAL_ad1575fd_4_k_cu_e8a24fe3_239344cuda3std3__45__cpo4cendE:
	.zero		1
	.type		_ZN40_INTERNAL_ad1575fd_4_k_cu_e8a24fe3_239344cuda3std6ranges3__45__cpo4swapE,@object
	.size		_ZN40_INTERNAL_ad1575fd_4_k_cu_e8a24fe3_239344cuda3std6ranges3__45__cpo4swapE,(.L_7 - _ZN40_INTERNAL_ad1575fd_4_k_cu_e8a24fe3_239344cuda3std6ranges3__45__cpo4swapE)
_ZN40_INTERNAL_ad1575fd_4_k_cu_e8a24fe3_239344cuda3std6ranges3__45__cpo4swapE:
	.zero		1
.L_7:


//--------------------- .nv.constant0._ZN7cutlass13device_kernelINS_4gemm6kernel13GemmUniversalIN4cute5tupleIJiiiiEEENS1_10collective13CollectiveMmaINS1_37MainloopSm90TmaGmmaWarpSpecializedFP8ILi3ENS5_IJNS4_1CILi4EEESB_NSA_ILi1EEEEEENS1_35KernelTmaWarpSpecializedCooperativeEEENS5_IJNSA_ILi256EEESG_NSA_ILi128EEEEEENS_12float_e4m3_tENS5_IJlSC_lEEESJ_SK_NS4_8TiledMMAINS4_8MMA_AtomIJNS4_4SM904GMMA31MMA_64x256x32_F32E4M3E4M3_SS_TNILNSO_7ScaleInE1ELSQ_1EEEEEENS4_6LayoutINS5_IJNSA_ILi2EEESC_SC_EEENS5_IJSC_NSA_ILi0EEESW_EEEEENS5_IJNS4_10UnderscoreESZ_SZ_EEEEENS4_23SM90_TMA_LOAD_MULTICASTENS4_14ComposedLayoutINS4_7SwizzleILi3ELi4ELi3EEENS4_18smem_ptr_flag_bitsILi8EEENST_INS5_IJNSA_ILi8EEESH_EEENS5_IJSH_SC_EEEEEEEvNS4_8identityES12_S1C_vS1D_EENS_8epilogue10collective6detail29Sm90TmaWarpSpecializedAdapterINS1G_15DefaultEpilogueISJ_SK_SK_NS1F_6thread17LinearCombinationISJ_Li1EffLNS1K_9ScaleType4KindE0ELNS_15FloatRoundStyleE2ESJ_EENS1_15EpilogueDefaultEEEEEvvEEEEvNT_6ParamsE --------------------------
	.section	.nv.constant0._ZN7cutlass13device_kernelINS_4gemm6kernel13GemmUniversalIN4cute5tupleIJiiiiEEENS1_10collective13CollectiveMmaINS1_37MainloopSm90TmaGmmaWarpSpecializedFP8ILi3ENS5_IJNS4_1CILi4EEESB_NSA_ILi1EEEEEENS1_35KernelTmaWarpSpecializedCooperativeEEENS5_IJNSA_ILi256EEESG_NSA_ILi128EEEEEENS_12float_e4m3_tENS5_IJlSC_lEEESJ_SK_NS4_8TiledMMAINS4_8MMA_AtomIJNS4_4SM904GMMA31MMA_64x256x32_F32E4M3E4M3_SS_TNILNSO_7ScaleInE1ELSQ_1EEEEEENS4_6LayoutINS5_IJNSA_ILi2EEESC_SC_EEENS5_IJSC_NSA_ILi0EEESW_EEEEENS5_IJNS4_10UnderscoreESZ_SZ_EEEEENS4_23SM90_TMA_LOAD_MULTICASTENS4_14ComposedLayoutINS4_7SwizzleILi3ELi4ELi3EEENS4_18smem_ptr_flag_bitsILi8EEENST_INS5_IJNSA_ILi8EEESH_EEENS5_IJSH_SC_EEEEEEEvNS4_8identityES12_S1C_vS1D_EENS_8epilogue10collective6detail29Sm90TmaWarpSpecializedAdapterINS1G_15DefaultEpilogueISJ_SK_SK_NS1F_6thread17LinearCombinationISJ_Li1EffLNS1K_9ScaleType4KindE0ELNS_15FloatRoundStyleE2ESJ_EENS1_15EpilogueDefaultEEEEEvvEEEEvNT_6ParamsE,"a",@progbits
	.sectionflags	@""
	.align	4
.nv.constant0._ZN7cutlass13device_kernelINS_4gemm6kernel13GemmUniversalIN4cute5tupleIJiiiiEEENS1_10collective13CollectiveMmaINS1_37MainloopSm90TmaGmmaWarpSpecializedFP8ILi3ENS5_IJNS4_1CILi4EEESB_NSA_ILi1EEEEEENS1_35KernelTmaWarpSpecializedCooperativeEEENS5_IJNSA_ILi256EEESG_NSA_ILi128EEEEEENS_12float_e4m3_tENS5_IJlSC_lEEESJ_SK_NS4_8TiledMMAINS4_8MMA_AtomIJNS4_4SM904GMMA31MMA_64x256x32_F32E4M3E4M3_SS_TNILNSO_7ScaleInE1ELSQ_1EEEEEENS4_6LayoutINS5_IJNSA_ILi2EEESC_SC_EEENS5_IJSC_NSA_ILi0EEESW_EEEEENS5_IJNS4_10UnderscoreESZ_SZ_EEEEENS4_23SM90_TMA_LOAD_MULTICASTENS4_14ComposedLayoutINS4_7SwizzleILi3ELi4ELi3EEENS4_18smem_ptr_flag_bitsILi8EEENST_INS5_IJNSA_ILi8EEESH_EEENS5_IJSH_SC_EEEEEEEvNS4_8identityES12_S1C_vS1D_EENS_8epilogue10collective6detail29Sm90TmaWarpSpecializedAdapterINS1G_15DefaultEpilogueISJ_SK_SK_NS1F_6thread17LinearCombinationISJ_Li1EffLNS1K_9ScaleType4KindE0ELNS_15FloatRoundStyleE2ESJ_EENS1_15EpilogueDefaultEEEEEvvEEEEvNT_6ParamsE:
	.zero		1664


//--------------------- SYMBOLS --------------------------

	.type		.nv.reservedSmem.offset0,@object
	.size		.nv.reservedSmem.offset0,0x4
